//
// Generated by NVIDIA NVVM Compiler
//
// Compiler Build ID: CL-36424714
// Cuda compilation tools, release 13.0, V13.0.88
// Based on NVVM 20.0.0
//

.version 9.0
.target sm_100
.address_size 64

	// .globl	gelu_approx_f32
// _ZZ12rms_norm_f32E5s_sum has been demoted
// _ZZ12rms_norm_f16E5s_sum has been demoted

.visible .entry gelu_approx_f32(
	.param .u64 .ptr .align 1 gelu_approx_f32_param_0,
	.param .u64 .ptr .align 1 gelu_approx_f32_param_1,
	.param .u32 gelu_approx_f32_param_2
)
{
	.reg .pred 	%p<14>;
	.reg .b32 	%r<15>;
	.reg .b32 	%f<83>;
	.reg .b64 	%rd<9>;
	.reg .b64 	%fd<6>;

	ld.param.u64 	%rd1, [gelu_approx_f32_param_0];
	ld.param.u64 	%rd2, [gelu_approx_f32_param_1];
	ld.param.u32 	%r2, [gelu_approx_f32_param_2];
	mov.u32 	%r3, %ctaid.x;
	mov.u32 	%r4, %ntid.x;
	mov.u32 	%r5, %tid.x;
	mad.lo.s32 	%r1, %r3, %r4, %r5;
	setp.ge.s32 	%p1, %r1, %r2;
	@%p1 bra 	$L__BB0_9;
	cvta.to.global.u64 	%rd3, %rd1;
	mul.wide.s32 	%rd4, %r1, 4;
	add.s64 	%rd5, %rd3, %rd4;
	ld.global.f32 	%f1, [%rd5];
	abs.f32 	%f2, %f1;
	setp.lt.f32 	%p2, %f2, 0f00800000;
	mul.f32 	%f9, %f2, 0f4B800000;
	selp.f32 	%f10, %f9, %f2, %p2;
	selp.f32 	%f11, 0fC1C00000, 0f00000000, %p2;
	mov.b32 	%r6, %f10;
	add.s32 	%r7, %r6, -1060439283;
	and.b32  	%r8, %r7, -8388608;
	sub.s32 	%r9, %r6, %r8;
	mov.b32 	%f12, %r9;
	cvt.rn.f32.s32 	%f13, %r8;
	fma.rn.f32 	%f14, %f13, 0f34000000, %f11;
	add.f32 	%f15, %f12, 0fBF800000;
	add.f32 	%f16, %f12, 0f3F800000;
	rcp.approx.ftz.f32 	%f17, %f16;
	add.f32 	%f18, %f15, %f15;
	mul.f32 	%f19, %f18, %f17;
	mul.f32 	%f20, %f19, %f19;
	sub.f32 	%f21, %f15, %f19;
	add.f32 	%f22, %f21, %f21;
	neg.f32 	%f23, %f19;
	fma.rn.f32 	%f24, %f23, %f15, %f22;
	mul.rn.f32 	%f25, %f17, %f24;
	fma.rn.f32 	%f26, %f20, 0f3A2C32E4, 0f3B52E7DB;
	fma.rn.f32 	%f27, %f26, %f20, 0f3C93BB73;
	fma.rn.f32 	%f28, %f27, %f20, 0f3DF6384F;
	mul.rn.f32 	%f29, %f28, %f20;
	fma.rn.f32 	%f30, %f19, 0f3FB8AA3B, %f14;
	sub.f32 	%f31, %f14, %f30;
	fma.rn.f32 	%f32, %f19, 0f3FB8AA3B, %f31;
	fma.rn.f32 	%f33, %f25, 0f3FB8AA3B, %f32;
	fma.rn.f32 	%f34, %f19, 0f32A55E34, %f33;
	mul.f32 	%f35, %f29, 0f40400000;
	fma.rn.f32 	%f36, %f35, %f25, %f34;
	fma.rn.f32 	%f37, %f29, %f19, %f36;
	add.rn.f32 	%f38, %f30, %f37;
	neg.f32 	%f39, %f30;
	add.rn.f32 	%f40, %f38, %f39;
	neg.f32 	%f41, %f40;
	add.rn.f32 	%f42, %f37, %f41;
	mov.f32 	%f43, 0f40400000;
	mul.rn.f32 	%f44, %f38, %f43;
	neg.f32 	%f45, %f44;
	fma.rn.f32 	%f46, %f38, 0f40400000, %f45;
	fma.rn.f32 	%f47, %f42, 0f40400000, %f46;
	cvt.rni.f32.f32 	%f48, %f44;
	sub.f32 	%f49, %f44, %f48;
	add.f32 	%f50, %f49, %f47;
	fma.rn.f32 	%f51, %f50, 0f391FCB8E, 0f3AAF85ED;
	fma.rn.f32 	%f52, %f51, %f50, 0f3C1D9856;
	fma.rn.f32 	%f53, %f52, %f50, 0f3D6357BB;
	fma.rn.f32 	%f54, %f53, %f50, 0f3E75FDEC;
	fma.rn.f32 	%f55, %f54, %f50, 0f3F317218;
	fma.rn.f32 	%f56, %f55, %f50, 0f3F800000;
	cvt.rzi.s32.f32 	%r10, %f48;
	setp.gt.f32 	%p3, %f48, 0f00000000;
	selp.b32 	%r11, 0, -2097152000, %p3;
	add.s32 	%r12, %r11, 2130706432;
	mov.b32 	%f57, %r12;
	mul.f32 	%f58, %f56, %f57;
	shl.b32 	%r13, %r10, 23;
	sub.s32 	%r14, %r13, %r11;
	mov.b32 	%f59, %r14;
	mul.f32 	%f60, %f58, %f59;
	abs.f32 	%f61, %f44;
	setp.gt.f32 	%p4, %f61, 0f43180000;
	setp.lt.f32 	%p5, %f44, 0f00000000;
	selp.f32 	%f62, 0f00000000, 0f7F800000, %p5;
	selp.f32 	%f3, %f62, %f60, %p4;
	setp.eq.f32 	%p6, %f1, 0f3F800000;
	mov.f32 	%f82, 0f3F800000;
	@%p6 bra 	$L__BB0_8;
	setp.num.f32 	%p7, %f2, %f2;
	@%p7 bra 	$L__BB0_4;
	mov.f32 	%f63, 0f40400000;
	add.rn.f32 	%f82, %f1, %f63;
	bra.uni 	$L__BB0_8;
$L__BB0_4:
	setp.neu.f32 	%p8, %f1, 0f00000000;
	setp.neu.f32 	%p9, %f2, 0f7F800000;
	and.pred  	%p10, %p8, %p9;
	@%p10 bra 	$L__BB0_6;
	add.f32 	%f82, %f1, %f1;
	bra.uni 	$L__BB0_8;
$L__BB0_6:
	setp.geu.f32 	%p11, %f1, 0f00000000;
	mov.f32 	%f82, %f3;
	@%p11 bra 	$L__BB0_8;
	neg.f32 	%f82, %f3;
$L__BB0_8:
	fma.rn.f32 	%f64, %f82, 0f3D372713, %f1;
	mul.f32 	%f65, %f64, 0f3F4C422A;
	abs.f32 	%f66, %f65;
	mul.f32 	%f67, %f66, 0f4038AA3B;
	ex2.approx.ftz.f32 	%f68, %f67;
	add.f32 	%f69, %f68, 0f3F800000;
	rcp.approx.ftz.f32 	%f70, %f69;
	fma.rn.f32 	%f71, %f70, 0fC0000000, 0f3F800000;
	setp.ge.f32 	%p12, %f66, 0f41102CB4;
	selp.f32 	%f72, 0f3F800000, %f71, %p12;
	copysign.f32 	%f73, %f65, %f72;
	mul.f32 	%f74, %f65, %f65;
	fma.rn.f32 	%f75, %f74, 0f3C80F082, 0fBD563CAE;
	fma.rn.f32 	%f76, %f75, %f74, 0f3E085941;
	fma.rn.f32 	%f77, %f76, %f74, 0fBEAAA9ED;
	fma.rn.f32 	%f78, %f77, %f74, 0f00000000;
	fma.rn.f32 	%f79, %f78, %f65, %f65;
	setp.ge.f32 	%p13, %f66, 0f3F19999A;
	selp.f32 	%f80, %f73, %f79, %p13;
	cvt.f64.f32 	%fd1, %f80;
	add.f64 	%fd2, %fd1, 0d3FF0000000000000;
	cvt.f64.f32 	%fd3, %f1;
	mul.f64 	%fd4, %fd3, 0d3FE0000000000000;
	mul.f64 	%fd5, %fd4, %fd2;
	cvt.rn.f32.f64 	%f81, %fd5;
	cvta.to.global.u64 	%rd6, %rd2;
	add.s64 	%rd8, %rd6, %rd4;
	st.global.f32 	[%rd8], %f81;
$L__BB0_9:
	ret;

}
	// .globl	gelu_approx_f16
.visible .entry gelu_approx_f16(
	.param .u64 .ptr .align 1 gelu_approx_f16_param_0,
	.param .u64 .ptr .align 1 gelu_approx_f16_param_1,
	.param .u32 gelu_approx_f16_param_2
)
{
	.reg .pred 	%p<14>;
	.reg .b16 	%rs<3>;
	.reg .b32 	%r<15>;
	.reg .b32 	%f<84>;
	.reg .b64 	%rd<9>;
	.reg .b64 	%fd<6>;

	ld.param.u64 	%rd1, [gelu_approx_f16_param_0];
	ld.param.u64 	%rd2, [gelu_approx_f16_param_1];
	ld.param.u32 	%r2, [gelu_approx_f16_param_2];
	mov.u32 	%r3, %ctaid.x;
	mov.u32 	%r4, %ntid.x;
	mov.u32 	%r5, %tid.x;
	mad.lo.s32 	%r1, %r3, %r4, %r5;
	setp.ge.s32 	%p1, %r1, %r2;
	@%p1 bra 	$L__BB1_9;
	cvta.to.global.u64 	%rd3, %rd1;
	mul.wide.s32 	%rd4, %r1, 2;
	add.s64 	%rd5, %rd3, %rd4;
	ld.global.u16 	%rs1, [%rd5];
	// begin inline asm
	{  cvt.f32.f16 %f8, %rs1;}

	// end inline asm
	abs.f32 	%f2, %f8;
	setp.lt.f32 	%p2, %f2, 0f00800000;
	mul.f32 	%f10, %f2, 0f4B800000;
	selp.f32 	%f11, %f10, %f2, %p2;
	selp.f32 	%f12, 0fC1C00000, 0f00000000, %p2;
	mov.b32 	%r6, %f11;
	add.s32 	%r7, %r6, -1060439283;
	and.b32  	%r8, %r7, -8388608;
	sub.s32 	%r9, %r6, %r8;
	mov.b32 	%f13, %r9;
	cvt.rn.f32.s32 	%f14, %r8;
	fma.rn.f32 	%f15, %f14, 0f34000000, %f12;
	add.f32 	%f16, %f13, 0fBF800000;
	add.f32 	%f17, %f13, 0f3F800000;
	rcp.approx.ftz.f32 	%f18, %f17;
	add.f32 	%f19, %f16, %f16;
	mul.f32 	%f20, %f19, %f18;
	mul.f32 	%f21, %f20, %f20;
	sub.f32 	%f22, %f16, %f20;
	add.f32 	%f23, %f22, %f22;
	neg.f32 	%f24, %f20;
	fma.rn.f32 	%f25, %f24, %f16, %f23;
	mul.rn.f32 	%f26, %f18, %f25;
	fma.rn.f32 	%f27, %f21, 0f3A2C32E4, 0f3B52E7DB;
	fma.rn.f32 	%f28, %f27, %f21, 0f3C93BB73;
	fma.rn.f32 	%f29, %f28, %f21, 0f3DF6384F;
	mul.rn.f32 	%f30, %f29, %f21;
	fma.rn.f32 	%f31, %f20, 0f3FB8AA3B, %f15;
	sub.f32 	%f32, %f15, %f31;
	fma.rn.f32 	%f33, %f20, 0f3FB8AA3B, %f32;
	fma.rn.f32 	%f34, %f26, 0f3FB8AA3B, %f33;
	fma.rn.f32 	%f35, %f20, 0f32A55E34, %f34;
	mul.f32 	%f36, %f30, 0f40400000;
	fma.rn.f32 	%f37, %f36, %f26, %f35;
	fma.rn.f32 	%f38, %f30, %f20, %f37;
	add.rn.f32 	%f39, %f31, %f38;
	neg.f32 	%f40, %f31;
	add.rn.f32 	%f41, %f39, %f40;
	neg.f32 	%f42, %f41;
	add.rn.f32 	%f43, %f38, %f42;
	mov.f32 	%f44, 0f40400000;
	mul.rn.f32 	%f45, %f39, %f44;
	neg.f32 	%f46, %f45;
	fma.rn.f32 	%f47, %f39, 0f40400000, %f46;
	fma.rn.f32 	%f48, %f43, 0f40400000, %f47;
	cvt.rni.f32.f32 	%f49, %f45;
	sub.f32 	%f50, %f45, %f49;
	add.f32 	%f51, %f50, %f48;
	fma.rn.f32 	%f52, %f51, 0f391FCB8E, 0f3AAF85ED;
	fma.rn.f32 	%f53, %f52, %f51, 0f3C1D9856;
	fma.rn.f32 	%f54, %f53, %f51, 0f3D6357BB;
	fma.rn.f32 	%f55, %f54, %f51, 0f3E75FDEC;
	fma.rn.f32 	%f56, %f55, %f51, 0f3F317218;
	fma.rn.f32 	%f57, %f56, %f51, 0f3F800000;
	cvt.rzi.s32.f32 	%r10, %f49;
	setp.gt.f32 	%p3, %f49, 0f00000000;
	selp.b32 	%r11, 0, -2097152000, %p3;
	add.s32 	%r12, %r11, 2130706432;
	mov.b32 	%f58, %r12;
	mul.f32 	%f59, %f57, %f58;
	shl.b32 	%r13, %r10, 23;
	sub.s32 	%r14, %r13, %r11;
	mov.b32 	%f60, %r14;
	mul.f32 	%f61, %f59, %f60;
	abs.f32 	%f62, %f45;
	setp.gt.f32 	%p4, %f62, 0f43180000;
	setp.lt.f32 	%p5, %f45, 0f00000000;
	selp.f32 	%f63, 0f00000000, 0f7F800000, %p5;
	selp.f32 	%f3, %f63, %f61, %p4;
	setp.eq.f32 	%p6, %f8, 0f3F800000;
	mov.f32 	%f83, 0f3F800000;
	@%p6 bra 	$L__BB1_8;
	setp.num.f32 	%p7, %f2, %f2;
	@%p7 bra 	$L__BB1_4;
	mov.f32 	%f64, 0f40400000;
	add.rn.f32 	%f83, %f8, %f64;
	bra.uni 	$L__BB1_8;
$L__BB1_4:
	setp.neu.f32 	%p8, %f8, 0f00000000;
	setp.neu.f32 	%p9, %f2, 0f7F800000;
	and.pred  	%p10, %p8, %p9;
	@%p10 bra 	$L__BB1_6;
	add.f32 	%f83, %f8, %f8;
	bra.uni 	$L__BB1_8;
$L__BB1_6:
	setp.geu.f32 	%p11, %f8, 0f00000000;
	mov.f32 	%f83, %f3;
	@%p11 bra 	$L__BB1_8;
	neg.f32 	%f83, %f3;
$L__BB1_8:
	fma.rn.f32 	%f66, %f83, 0f3D372713, %f8;
	mul.f32 	%f67, %f66, 0f3F4C422A;
	abs.f32 	%f68, %f67;
	mul.f32 	%f69, %f68, 0f4038AA3B;
	ex2.approx.ftz.f32 	%f70, %f69;
	add.f32 	%f71, %f70, 0f3F800000;
	rcp.approx.ftz.f32 	%f72, %f71;
	fma.rn.f32 	%f73, %f72, 0fC0000000, 0f3F800000;
	setp.ge.f32 	%p12, %f68, 0f41102CB4;
	selp.f32 	%f74, 0f3F800000, %f73, %p12;
	copysign.f32 	%f75, %f67, %f74;
	mul.f32 	%f76, %f67, %f67;
	fma.rn.f32 	%f77, %f76, 0f3C80F082, 0fBD563CAE;
	fma.rn.f32 	%f78, %f77, %f76, 0f3E085941;
	fma.rn.f32 	%f79, %f78, %f76, 0fBEAAA9ED;
	fma.rn.f32 	%f80, %f79, %f76, 0f00000000;
	fma.rn.f32 	%f81, %f80, %f67, %f67;
	setp.ge.f32 	%p13, %f68, 0f3F19999A;
	selp.f32 	%f82, %f75, %f81, %p13;
	cvt.f64.f32 	%fd1, %f82;
	add.f64 	%fd2, %fd1, 0d3FF0000000000000;
	cvt.f64.f32 	%fd3, %f8;
	mul.f64 	%fd4, %fd3, 0d3FE0000000000000;
	mul.f64 	%fd5, %fd4, %fd2;
	cvt.rn.f32.f64 	%f65, %fd5;
	// begin inline asm
	{  cvt.rn.f16.f32 %rs2, %f65;}

	// end inline asm
	cvta.to.global.u64 	%rd6, %rd2;
	add.s64 	%rd8, %rd6, %rd4;
	st.global.u16 	[%rd8], %rs2;
$L__BB1_9:
	ret;

}
	// .globl	gelu_approx_fast_f32
.visible .entry gelu_approx_fast_f32(
	.param .u64 .ptr .align 1 gelu_approx_fast_f32_param_0,
	.param .u64 .ptr .align 1 gelu_approx_fast_f32_param_1,
	.param .u32 gelu_approx_fast_f32_param_2
)
{
	.reg .pred 	%p<13>;
	.reg .b32 	%r<17>;
	.reg .b32 	%f<83>;
	.reg .b64 	%rd<9>;
	.reg .b64 	%fd<6>;

	ld.param.u64 	%rd1, [gelu_approx_fast_f32_param_0];
	ld.param.u64 	%rd2, [gelu_approx_fast_f32_param_1];
	ld.param.u32 	%r2, [gelu_approx_fast_f32_param_2];
	mov.u32 	%r3, %ctaid.x;
	mov.u32 	%r4, %ntid.x;
	mov.u32 	%r5, %tid.x;
	mad.lo.s32 	%r1, %r3, %r4, %r5;
	setp.ge.s32 	%p1, %r1, %r2;
	@%p1 bra 	$L__BB2_7;
	cvta.to.global.u64 	%rd3, %rd1;
	mul.wide.s32 	%rd4, %r1, 4;
	add.s64 	%rd5, %rd3, %rd4;
	ld.global.f32 	%f1, [%rd5];
	abs.f32 	%f2, %f1;
	setp.eq.f32 	%p2, %f1, 0f3F800000;
	mov.f32 	%f82, 0f3F800000;
	@%p2 bra 	$L__BB2_6;
	setp.num.f32 	%p3, %f2, %f2;
	@%p3 bra 	$L__BB2_4;
	mov.f32 	%f63, 0f40000000;
	add.rn.f32 	%f82, %f1, %f63;
	bra.uni 	$L__BB2_6;
$L__BB2_4:
	setp.lt.f32 	%p4, %f2, 0f00800000;
	mul.f32 	%f8, %f2, 0f4B800000;
	selp.f32 	%f9, %f8, %f2, %p4;
	mov.b32 	%r6, %f9;
	add.s32 	%r7, %r6, -1060439283;
	and.b32  	%r8, %r7, -8388608;
	sub.s32 	%r9, %r6, %r8;
	mov.b32 	%f10, %r9;
	cvt.rn.f32.s32 	%f11, %r8;
	selp.f32 	%f12, 0fC1C00000, 0f00000000, %p4;
	fma.rn.f32 	%f13, %f11, 0f34000000, %f12;
	add.f32 	%f14, %f10, 0fBF800000;
	add.f32 	%f15, %f10, 0f3F800000;
	rcp.approx.ftz.f32 	%f16, %f15;
	add.f32 	%f17, %f14, %f14;
	mul.f32 	%f18, %f17, %f16;
	mul.f32 	%f19, %f18, %f18;
	neg.f32 	%f20, %f18;
	sub.f32 	%f21, %f14, %f18;
	add.f32 	%f22, %f21, %f21;
	fma.rn.f32 	%f23, %f20, %f14, %f22;
	mul.rn.f32 	%f24, %f16, %f23;
	fma.rn.f32 	%f25, %f19, 0f3A2C32E4, 0f3B52E7DB;
	fma.rn.f32 	%f26, %f25, %f19, 0f3C93BB73;
	fma.rn.f32 	%f27, %f26, %f19, 0f3DF6384F;
	mul.rn.f32 	%f28, %f27, %f19;
	fma.rn.f32 	%f29, %f18, 0f3FB8AA3B, %f13;
	mul.f32 	%f30, %f28, 0f40400000;
	sub.f32 	%f31, %f13, %f29;
	fma.rn.f32 	%f32, %f18, 0f3FB8AA3B, %f31;
	fma.rn.f32 	%f33, %f24, 0f3FB8AA3B, %f32;
	fma.rn.f32 	%f34, %f18, 0f32A55E34, %f33;
	fma.rn.f32 	%f35, %f30, %f24, %f34;
	fma.rn.f32 	%f36, %f28, %f18, %f35;
	add.rn.f32 	%f37, %f29, %f36;
	mov.f32 	%f38, 0f40000000;
	mul.rn.f32 	%f39, %f37, %f38;
	cvt.rni.f32.f32 	%f40, %f39;
	sub.f32 	%f41, %f39, %f40;
	neg.f32 	%f42, %f39;
	fma.rn.f32 	%f43, %f37, 0f40000000, %f42;
	neg.f32 	%f44, %f29;
	add.rn.f32 	%f45, %f37, %f44;
	neg.f32 	%f46, %f45;
	add.rn.f32 	%f47, %f36, %f46;
	fma.rn.f32 	%f48, %f47, 0f40000000, %f43;
	add.f32 	%f49, %f41, %f48;
	setp.gt.f32 	%p5, %f40, 0f00000000;
	selp.b32 	%r10, 0, -2097152000, %p5;
	setp.neu.f32 	%p6, %f1, 0f00000000;
	setp.neu.f32 	%p7, %f2, 0f7F800000;
	setp.lt.f32 	%p8, %f39, 0f00000000;
	selp.f32 	%f50, 0f00000000, 0f7F800000, %p8;
	abs.f32 	%f51, %f39;
	setp.gt.f32 	%p9, %f51, 0f43180000;
	cvt.rzi.s32.f32 	%r11, %f40;
	shl.b32 	%r12, %r11, 23;
	sub.s32 	%r13, %r12, %r10;
	mov.b32 	%f52, %r13;
	add.s32 	%r14, %r10, 2130706432;
	mov.b32 	%f53, %r14;
	fma.rn.f32 	%f54, %f49, 0f391FCB8E, 0f3AAF85ED;
	fma.rn.f32 	%f55, %f54, %f49, 0f3C1D9856;
	fma.rn.f32 	%f56, %f55, %f49, 0f3D6357BB;
	fma.rn.f32 	%f57, %f56, %f49, 0f3E75FDEC;
	fma.rn.f32 	%f58, %f57, %f49, 0f3F317218;
	fma.rn.f32 	%f59, %f58, %f49, 0f3F800000;
	mul.f32 	%f60, %f59, %f53;
	mul.f32 	%f61, %f60, %f52;
	selp.f32 	%f82, %f50, %f61, %p9;
	and.pred  	%p10, %p6, %p7;
	@%p10 bra 	$L__BB2_6;
	add.f32 	%f62, %f1, %f1;
	mov.b32 	%r15, %f62;
	and.b32  	%r16, %r15, 2147483647;
	mov.b32 	%f82, %r16;
$L__BB2_6:
	fma.rn.f32 	%f64, %f82, 0f3D372713, %f1;
	mul.f32 	%f65, %f64, 0f3F4C422A;
	abs.f32 	%f66, %f65;
	mul.f32 	%f67, %f66, 0f4038AA3B;
	ex2.approx.ftz.f32 	%f68, %f67;
	add.f32 	%f69, %f68, 0f3F800000;
	rcp.approx.ftz.f32 	%f70, %f69;
	fma.rn.f32 	%f71, %f70, 0fC0000000, 0f3F800000;
	setp.ge.f32 	%p11, %f66, 0f41102CB4;
	selp.f32 	%f72, 0f3F800000, %f71, %p11;
	copysign.f32 	%f73, %f65, %f72;
	mul.f32 	%f74, %f65, %f65;
	fma.rn.f32 	%f75, %f74, 0f3C80F082, 0fBD563CAE;
	fma.rn.f32 	%f76, %f75, %f74, 0f3E085941;
	fma.rn.f32 	%f77, %f76, %f74, 0fBEAAA9ED;
	fma.rn.f32 	%f78, %f77, %f74, 0f00000000;
	fma.rn.f32 	%f79, %f78, %f65, %f65;
	setp.ge.f32 	%p12, %f66, 0f3F19999A;
	selp.f32 	%f80, %f73, %f79, %p12;
	cvt.f64.f32 	%fd1, %f80;
	add.f64 	%fd2, %fd1, 0d3FF0000000000000;
	cvt.f64.f32 	%fd3, %f1;
	mul.f64 	%fd4, %fd3, 0d3FE0000000000000;
	mul.f64 	%fd5, %fd4, %fd2;
	cvt.rn.f32.f64 	%f81, %fd5;
	cvta.to.global.u64 	%rd6, %rd2;
	add.s64 	%rd8, %rd6, %rd4;
	st.global.f32 	[%rd8], %f81;
$L__BB2_7:
	ret;

}
	// .globl	gelu_approx_fast_f16
.visible .entry gelu_approx_fast_f16(
	.param .u64 .ptr .align 1 gelu_approx_fast_f16_param_0,
	.param .u64 .ptr .align 1 gelu_approx_fast_f16_param_1,
	.param .u32 gelu_approx_fast_f16_param_2
)
{
	.reg .pred 	%p<13>;
	.reg .b16 	%rs<3>;
	.reg .b32 	%r<17>;
	.reg .b32 	%f<84>;
	.reg .b64 	%rd<9>;
	.reg .b64 	%fd<6>;

	ld.param.u64 	%rd1, [gelu_approx_fast_f16_param_0];
	ld.param.u64 	%rd2, [gelu_approx_fast_f16_param_1];
	ld.param.u32 	%r2, [gelu_approx_fast_f16_param_2];
	mov.u32 	%r3, %ctaid.x;
	mov.u32 	%r4, %ntid.x;
	mov.u32 	%r5, %tid.x;
	mad.lo.s32 	%r1, %r3, %r4, %r5;
	setp.ge.s32 	%p1, %r1, %r2;
	@%p1 bra 	$L__BB3_7;
	cvta.to.global.u64 	%rd3, %rd1;
	mul.wide.s32 	%rd4, %r1, 2;
	add.s64 	%rd5, %rd3, %rd4;
	ld.global.u16 	%rs1, [%rd5];
	// begin inline asm
	{  cvt.f32.f16 %f7, %rs1;}

	// end inline asm
	abs.f32 	%f2, %f7;
	setp.eq.f32 	%p2, %f7, 0f3F800000;
	mov.f32 	%f83, 0f3F800000;
	@%p2 bra 	$L__BB3_6;
	setp.num.f32 	%p3, %f2, %f2;
	@%p3 bra 	$L__BB3_4;
	mov.f32 	%f64, 0f40000000;
	add.rn.f32 	%f83, %f7, %f64;
	bra.uni 	$L__BB3_6;
$L__BB3_4:
	setp.lt.f32 	%p4, %f2, 0f00800000;
	mul.f32 	%f9, %f2, 0f4B800000;
	selp.f32 	%f10, %f9, %f2, %p4;
	mov.b32 	%r6, %f10;
	add.s32 	%r7, %r6, -1060439283;
	and.b32  	%r8, %r7, -8388608;
	sub.s32 	%r9, %r6, %r8;
	mov.b32 	%f11, %r9;
	cvt.rn.f32.s32 	%f12, %r8;
	selp.f32 	%f13, 0fC1C00000, 0f00000000, %p4;
	fma.rn.f32 	%f14, %f12, 0f34000000, %f13;
	add.f32 	%f15, %f11, 0fBF800000;
	add.f32 	%f16, %f11, 0f3F800000;
	rcp.approx.ftz.f32 	%f17, %f16;
	add.f32 	%f18, %f15, %f15;
	mul.f32 	%f19, %f18, %f17;
	mul.f32 	%f20, %f19, %f19;
	neg.f32 	%f21, %f19;
	sub.f32 	%f22, %f15, %f19;
	add.f32 	%f23, %f22, %f22;
	fma.rn.f32 	%f24, %f21, %f15, %f23;
	mul.rn.f32 	%f25, %f17, %f24;
	fma.rn.f32 	%f26, %f20, 0f3A2C32E4, 0f3B52E7DB;
	fma.rn.f32 	%f27, %f26, %f20, 0f3C93BB73;
	fma.rn.f32 	%f28, %f27, %f20, 0f3DF6384F;
	mul.rn.f32 	%f29, %f28, %f20;
	fma.rn.f32 	%f30, %f19, 0f3FB8AA3B, %f14;
	mul.f32 	%f31, %f29, 0f40400000;
	sub.f32 	%f32, %f14, %f30;
	fma.rn.f32 	%f33, %f19, 0f3FB8AA3B, %f32;
	fma.rn.f32 	%f34, %f25, 0f3FB8AA3B, %f33;
	fma.rn.f32 	%f35, %f19, 0f32A55E34, %f34;
	fma.rn.f32 	%f36, %f31, %f25, %f35;
	fma.rn.f32 	%f37, %f29, %f19, %f36;
	add.rn.f32 	%f38, %f30, %f37;
	mov.f32 	%f39, 0f40000000;
	mul.rn.f32 	%f40, %f38, %f39;
	cvt.rni.f32.f32 	%f41, %f40;
	sub.f32 	%f42, %f40, %f41;
	neg.f32 	%f43, %f40;
	fma.rn.f32 	%f44, %f38, 0f40000000, %f43;
	neg.f32 	%f45, %f30;
	add.rn.f32 	%f46, %f38, %f45;
	neg.f32 	%f47, %f46;
	add.rn.f32 	%f48, %f37, %f47;
	fma.rn.f32 	%f49, %f48, 0f40000000, %f44;
	add.f32 	%f50, %f42, %f49;
	setp.gt.f32 	%p5, %f41, 0f00000000;
	selp.b32 	%r10, 0, -2097152000, %p5;
	setp.neu.f32 	%p6, %f7, 0f00000000;
	setp.neu.f32 	%p7, %f2, 0f7F800000;
	setp.lt.f32 	%p8, %f40, 0f00000000;
	selp.f32 	%f51, 0f00000000, 0f7F800000, %p8;
	abs.f32 	%f52, %f40;
	setp.gt.f32 	%p9, %f52, 0f43180000;
	cvt.rzi.s32.f32 	%r11, %f41;
	shl.b32 	%r12, %r11, 23;
	sub.s32 	%r13, %r12, %r10;
	mov.b32 	%f53, %r13;
	add.s32 	%r14, %r10, 2130706432;
	mov.b32 	%f54, %r14;
	fma.rn.f32 	%f55, %f50, 0f391FCB8E, 0f3AAF85ED;
	fma.rn.f32 	%f56, %f55, %f50, 0f3C1D9856;
	fma.rn.f32 	%f57, %f56, %f50, 0f3D6357BB;
	fma.rn.f32 	%f58, %f57, %f50, 0f3E75FDEC;
	fma.rn.f32 	%f59, %f58, %f50, 0f3F317218;
	fma.rn.f32 	%f60, %f59, %f50, 0f3F800000;
	mul.f32 	%f61, %f60, %f54;
	mul.f32 	%f62, %f61, %f53;
	selp.f32 	%f83, %f51, %f62, %p9;
	and.pred  	%p10, %p6, %p7;
	@%p10 bra 	$L__BB3_6;
	add.f32 	%f63, %f7, %f7;
	mov.b32 	%r15, %f63;
	and.b32  	%r16, %r15, 2147483647;
	mov.b32 	%f83, %r16;
$L__BB3_6:
	fma.rn.f32 	%f66, %f83, 0f3D372713, %f7;
	mul.f32 	%f67, %f66, 0f3F4C422A;
	abs.f32 	%f68, %f67;
	mul.f32 	%f69, %f68, 0f4038AA3B;
	ex2.approx.ftz.f32 	%f70, %f69;
	add.f32 	%f71, %f70, 0f3F800000;
	rcp.approx.ftz.f32 	%f72, %f71;
	fma.rn.f32 	%f73, %f72, 0fC0000000, 0f3F800000;
	setp.ge.f32 	%p11, %f68, 0f41102CB4;
	selp.f32 	%f74, 0f3F800000, %f73, %p11;
	copysign.f32 	%f75, %f67, %f74;
	mul.f32 	%f76, %f67, %f67;
	fma.rn.f32 	%f77, %f76, 0f3C80F082, 0fBD563CAE;
	fma.rn.f32 	%f78, %f77, %f76, 0f3E085941;
	fma.rn.f32 	%f79, %f78, %f76, 0fBEAAA9ED;
	fma.rn.f32 	%f80, %f79, %f76, 0f00000000;
	fma.rn.f32 	%f81, %f80, %f67, %f67;
	setp.ge.f32 	%p12, %f68, 0f3F19999A;
	selp.f32 	%f82, %f75, %f81, %p12;
	cvt.f64.f32 	%fd1, %f82;
	add.f64 	%fd2, %fd1, 0d3FF0000000000000;
	cvt.f64.f32 	%fd3, %f7;
	mul.f64 	%fd4, %fd3, 0d3FE0000000000000;
	mul.f64 	%fd5, %fd4, %fd2;
	cvt.rn.f32.f64 	%f65, %fd5;
	// begin inline asm
	{  cvt.rn.f16.f32 %rs2, %f65;}

	// end inline asm
	cvta.to.global.u64 	%rd6, %rd2;
	add.s64 	%rd8, %rd6, %rd4;
	st.global.u16 	[%rd8], %rs2;
$L__BB3_7:
	ret;

}
	// .globl	apply_rope_nd2_f32
.visible .entry apply_rope_nd2_f32(
	.param .u64 .ptr .align 1 apply_rope_nd2_f32_param_0,
	.param .u64 .ptr .align 1 apply_rope_nd2_f32_param_1,
	.param .u64 .ptr .align 1 apply_rope_nd2_f32_param_2,
	.param .u64 .ptr .align 1 apply_rope_nd2_f32_param_3,
	.param .u32 apply_rope_nd2_f32_param_4,
	.param .u32 apply_rope_nd2_f32_param_5,
	.param .u32 apply_rope_nd2_f32_param_6,
	.param .u32 apply_rope_nd2_f32_param_7,
	.param .u32 apply_rope_nd2_f32_param_8,
	.param .u32 apply_rope_nd2_f32_param_9,
	.param .u32 apply_rope_nd2_f32_param_10,
	.param .u32 apply_rope_nd2_f32_param_11
)
{
	.reg .pred 	%p<4>;
	.reg .b32 	%r<32>;
	.reg .b32 	%f<14>;
	.reg .b64 	%rd<24>;

	ld.param.u64 	%rd2, [apply_rope_nd2_f32_param_1];
	ld.param.u64 	%rd3, [apply_rope_nd2_f32_param_2];
	ld.param.u64 	%rd4, [apply_rope_nd2_f32_param_3];
	ld.param.u32 	%r10, [apply_rope_nd2_f32_param_4];
	ld.param.u32 	%r12, [apply_rope_nd2_f32_param_5];
	ld.param.u32 	%r4, [apply_rope_nd2_f32_param_6];
	ld.param.u32 	%r5, [apply_rope_nd2_f32_param_7];
	ld.param.u32 	%r6, [apply_rope_nd2_f32_param_8];
	ld.param.u32 	%r7, [apply_rope_nd2_f32_param_9];
	ld.param.u32 	%r8, [apply_rope_nd2_f32_param_10];
	ld.param.u32 	%r9, [apply_rope_nd2_f32_param_11];
	mov.u32 	%r13, %ctaid.x;
	mov.u32 	%r14, %ntid.x;
	mov.u32 	%r15, %tid.x;
	mad.lo.s32 	%r1, %r13, %r14, %r15;
	mov.u32 	%r16, %ctaid.y;
	mov.u32 	%r17, %ntid.y;
	mov.u32 	%r18, %tid.y;
	mad.lo.s32 	%r19, %r16, %r17, %r18;
	shr.u32 	%r20, %r12, 31;
	add.s32 	%r21, %r12, %r20;
	shr.s32 	%r3, %r21, 1;
	setp.ge.s32 	%p1, %r1, %r3;
	setp.ge.s32 	%p2, %r19, %r10;
	or.pred  	%p3, %p1, %p2;
	@%p3 bra 	$L__BB4_2;
	ld.param.u64 	%rd23, [apply_rope_nd2_f32_param_0];
	cvta.to.global.u64 	%rd5, %rd23;
	cvta.to.global.u64 	%rd6, %rd2;
	cvta.to.global.u64 	%rd7, %rd3;
	cvta.to.global.u64 	%rd8, %rd4;
	add.s32 	%r22, %r3, %r1;
	mul.lo.s32 	%r23, %r4, %r19;
	mad.lo.s32 	%r24, %r5, %r1, %r23;
	mad.lo.s32 	%r25, %r22, %r5, %r23;
	mul.lo.s32 	%r26, %r8, %r19;
	mad.lo.s32 	%r27, %r9, %r1, %r26;
	mad.lo.s32 	%r28, %r9, %r22, %r26;
	mul.lo.s32 	%r29, %r6, %r19;
	mad.lo.s32 	%r30, %r7, %r1, %r29;
	mad.lo.s32 	%r31, %r7, %r22, %r29;
	mul.wide.s32 	%rd9, %r24, 4;
	add.s64 	%rd10, %rd5, %rd9;
	ld.global.f32 	%f1, [%rd10];
	mul.wide.s32 	%rd11, %r30, 4;
	add.s64 	%rd12, %rd6, %rd11;
	ld.global.f32 	%f2, [%rd12];
	mul.f32 	%f3, %f1, %f2;
	mul.wide.s32 	%rd13, %r25, 4;
	add.s64 	%rd14, %rd5, %rd13;
	ld.global.f32 	%f4, [%rd14];
	add.s64 	%rd15, %rd7, %rd11;
	ld.global.f32 	%f5, [%rd15];
	mul.f32 	%f6, %f4, %f5;
	sub.f32 	%f7, %f3, %f6;
	mul.wide.s32 	%rd16, %r27, 4;
	add.s64 	%rd17, %rd8, %rd16;
	st.global.f32 	[%rd17], %f7;
	ld.global.f32 	%f8, [%rd14];
	mul.wide.s32 	%rd18, %r31, 4;
	add.s64 	%rd19, %rd6, %rd18;
	ld.global.f32 	%f9, [%rd19];
	ld.global.f32 	%f10, [%rd10];
	add.s64 	%rd20, %rd7, %rd18;
	ld.global.f32 	%f11, [%rd20];
	mul.f32 	%f12, %f10, %f11;
	fma.rn.f32 	%f13, %f8, %f9, %f12;
	mul.wide.s32 	%rd21, %r28, 4;
	add.s64 	%rd22, %rd8, %rd21;
	st.global.f32 	[%rd22], %f13;
$L__BB4_2:
	ret;

}
	// .globl	apply_rope_nd3_f32
.visible .entry apply_rope_nd3_f32(
	.param .u64 .ptr .align 1 apply_rope_nd3_f32_param_0,
	.param .u64 .ptr .align 1 apply_rope_nd3_f32_param_1,
	.param .u64 .ptr .align 1 apply_rope_nd3_f32_param_2,
	.param .u64 .ptr .align 1 apply_rope_nd3_f32_param_3,
	.param .u32 apply_rope_nd3_f32_param_4,
	.param .u32 apply_rope_nd3_f32_param_5,
	.param .u32 apply_rope_nd3_f32_param_6,
	.param .u32 apply_rope_nd3_f32_param_7,
	.param .u32 apply_rope_nd3_f32_param_8,
	.param .u32 apply_rope_nd3_f32_param_9,
	.param .u32 apply_rope_nd3_f32_param_10,
	.param .u32 apply_rope_nd3_f32_param_11,
	.param .u32 apply_rope_nd3_f32_param_12,
	.param .u32 apply_rope_nd3_f32_param_13,
	.param .u32 apply_rope_nd3_f32_param_14,
	.param .u32 apply_rope_nd3_f32_param_15
)
{
	.reg .pred 	%p<6>;
	.reg .b32 	%r<43>;
	.reg .b32 	%f<14>;
	.reg .b64 	%rd<26>;

	ld.param.u64 	%rd4, [apply_rope_nd3_f32_param_3];
	ld.param.u32 	%r14, [apply_rope_nd3_f32_param_4];
	ld.param.u32 	%r15, [apply_rope_nd3_f32_param_5];
	ld.param.u32 	%r17, [apply_rope_nd3_f32_param_6];
	ld.param.u32 	%r5, [apply_rope_nd3_f32_param_7];
	ld.param.u32 	%r6, [apply_rope_nd3_f32_param_8];
	ld.param.u32 	%r7, [apply_rope_nd3_f32_param_9];
	ld.param.u32 	%r8, [apply_rope_nd3_f32_param_10];
	ld.param.u32 	%r9, [apply_rope_nd3_f32_param_11];
	ld.param.u32 	%r10, [apply_rope_nd3_f32_param_12];
	ld.param.u32 	%r11, [apply_rope_nd3_f32_param_13];
	ld.param.u32 	%r12, [apply_rope_nd3_f32_param_14];
	ld.param.u32 	%r13, [apply_rope_nd3_f32_param_15];
	mov.u32 	%r18, %ctaid.x;
	mov.u32 	%r19, %ntid.x;
	mov.u32 	%r20, %tid.x;
	mad.lo.s32 	%r1, %r18, %r19, %r20;
	mov.u32 	%r21, %ctaid.y;
	mov.u32 	%r22, %ntid.y;
	mov.u32 	%r23, %tid.y;
	mad.lo.s32 	%r24, %r21, %r22, %r23;
	mov.u32 	%r25, %ctaid.z;
	mov.u32 	%r26, %ntid.z;
	mov.u32 	%r27, %tid.z;
	mad.lo.s32 	%r3, %r25, %r26, %r27;
	shr.u32 	%r28, %r17, 31;
	add.s32 	%r29, %r17, %r28;
	shr.s32 	%r4, %r29, 1;
	setp.ge.s32 	%p1, %r1, %r4;
	setp.ge.s32 	%p2, %r24, %r15;
	or.pred  	%p3, %p1, %p2;
	setp.ge.s32 	%p4, %r3, %r14;
	or.pred  	%p5, %p4, %p3;
	@%p5 bra 	$L__BB5_2;
	ld.param.u64 	%rd25, [apply_rope_nd3_f32_param_2];
	ld.param.u64 	%rd24, [apply_rope_nd3_f32_param_1];
	ld.param.u64 	%rd23, [apply_rope_nd3_f32_param_0];
	cvta.to.global.u64 	%rd5, %rd23;
	cvta.to.global.u64 	%rd6, %rd24;
	cvta.to.global.u64 	%rd7, %rd25;
	cvta.to.global.u64 	%rd8, %rd4;
	add.s32 	%r30, %r4, %r1;
	mul.lo.s32 	%r31, %r5, %r3;
	mad.lo.s32 	%r32, %r6, %r24, %r31;
	mad.lo.s32 	%r33, %r7, %r1, %r32;
	mad.lo.s32 	%r34, %r7, %r30, %r32;
	mul.lo.s32 	%r35, %r11, %r3;
	mad.lo.s32 	%r36, %r12, %r24, %r35;
	mad.lo.s32 	%r37, %r13, %r1, %r36;
	mad.lo.s32 	%r38, %r13, %r30, %r36;
	mul.lo.s32 	%r39, %r8, %r3;
	mad.lo.s32 	%r40, %r9, %r24, %r39;
	mad.lo.s32 	%r41, %r10, %r1, %r40;
	mad.lo.s32 	%r42, %r10, %r30, %r40;
	mul.wide.s32 	%rd9, %r33, 4;
	add.s64 	%rd10, %rd5, %rd9;
	ld.global.f32 	%f1, [%rd10];
	mul.wide.s32 	%rd11, %r41, 4;
	add.s64 	%rd12, %rd6, %rd11;
	ld.global.f32 	%f2, [%rd12];
	mul.f32 	%f3, %f1, %f2;
	mul.wide.s32 	%rd13, %r34, 4;
	add.s64 	%rd14, %rd5, %rd13;
	ld.global.f32 	%f4, [%rd14];
	add.s64 	%rd15, %rd7, %rd11;
	ld.global.f32 	%f5, [%rd15];
	mul.f32 	%f6, %f4, %f5;
	sub.f32 	%f7, %f3, %f6;
	mul.wide.s32 	%rd16, %r37, 4;
	add.s64 	%rd17, %rd8, %rd16;
	st.global.f32 	[%rd17], %f7;
	ld.global.f32 	%f8, [%rd14];
	mul.wide.s32 	%rd18, %r42, 4;
	add.s64 	%rd19, %rd6, %rd18;
	ld.global.f32 	%f9, [%rd19];
	ld.global.f32 	%f10, [%rd10];
	add.s64 	%rd20, %rd7, %rd18;
	ld.global.f32 	%f11, [%rd20];
	mul.f32 	%f12, %f10, %f11;
	fma.rn.f32 	%f13, %f8, %f9, %f12;
	mul.wide.s32 	%rd21, %r38, 4;
	add.s64 	%rd22, %rd8, %rd21;
	st.global.f32 	[%rd22], %f13;
$L__BB5_2:
	ret;

}
	// .globl	apply_rope_nd4_f32
.visible .entry apply_rope_nd4_f32(
	.param .u64 .ptr .align 1 apply_rope_nd4_f32_param_0,
	.param .u64 .ptr .align 1 apply_rope_nd4_f32_param_1,
	.param .u64 .ptr .align 1 apply_rope_nd4_f32_param_2,
	.param .u64 .ptr .align 1 apply_rope_nd4_f32_param_3,
	.param .u32 apply_rope_nd4_f32_param_4,
	.param .u32 apply_rope_nd4_f32_param_5,
	.param .u32 apply_rope_nd4_f32_param_6,
	.param .u32 apply_rope_nd4_f32_param_7,
	.param .u32 apply_rope_nd4_f32_param_8,
	.param .u32 apply_rope_nd4_f32_param_9,
	.param .u32 apply_rope_nd4_f32_param_10,
	.param .u32 apply_rope_nd4_f32_param_11,
	.param .u32 apply_rope_nd4_f32_param_12,
	.param .u32 apply_rope_nd4_f32_param_13,
	.param .u32 apply_rope_nd4_f32_param_14,
	.param .u32 apply_rope_nd4_f32_param_15,
	.param .u32 apply_rope_nd4_f32_param_16,
	.param .u32 apply_rope_nd4_f32_param_17,
	.param .u32 apply_rope_nd4_f32_param_18,
	.param .u32 apply_rope_nd4_f32_param_19
)
{
	.reg .pred 	%p<6>;
	.reg .b32 	%r<68>;
	.reg .b32 	%f<14>;
	.reg .b64 	%rd<24>;

	ld.param.u64 	%rd2, [apply_rope_nd4_f32_param_1];
	ld.param.u64 	%rd3, [apply_rope_nd4_f32_param_2];
	ld.param.u64 	%rd4, [apply_rope_nd4_f32_param_3];
	ld.param.u32 	%r18, [apply_rope_nd4_f32_param_4];
	ld.param.u32 	%r5, [apply_rope_nd4_f32_param_5];
	ld.param.u32 	%r19, [apply_rope_nd4_f32_param_6];
	ld.param.u32 	%r21, [apply_rope_nd4_f32_param_7];
	ld.param.u32 	%r6, [apply_rope_nd4_f32_param_8];
	ld.param.u32 	%r7, [apply_rope_nd4_f32_param_9];
	ld.param.u32 	%r8, [apply_rope_nd4_f32_param_10];
	ld.param.u32 	%r9, [apply_rope_nd4_f32_param_11];
	ld.param.u32 	%r10, [apply_rope_nd4_f32_param_12];
	ld.param.u32 	%r11, [apply_rope_nd4_f32_param_13];
	ld.param.u32 	%r12, [apply_rope_nd4_f32_param_14];
	ld.param.u32 	%r13, [apply_rope_nd4_f32_param_15];
	ld.param.u32 	%r14, [apply_rope_nd4_f32_param_16];
	ld.param.u32 	%r15, [apply_rope_nd4_f32_param_17];
	ld.param.u32 	%r16, [apply_rope_nd4_f32_param_18];
	ld.param.u32 	%r17, [apply_rope_nd4_f32_param_19];
	mov.u32 	%r22, %ctaid.x;
	mov.u32 	%r23, %ntid.x;
	mov.u32 	%r24, %tid.x;
	mad.lo.s32 	%r1, %r22, %r23, %r24;
	mov.u32 	%r25, %ctaid.y;
	mov.u32 	%r26, %ntid.y;
	mov.u32 	%r27, %tid.y;
	mad.lo.s32 	%r28, %r25, %r26, %r27;
	mov.u32 	%r29, %ctaid.z;
	mov.u32 	%r30, %ntid.z;
	mov.u32 	%r31, %tid.z;
	mad.lo.s32 	%r32, %r29, %r30, %r31;
	shr.u32 	%r33, %r21, 31;
	add.s32 	%r34, %r21, %r33;
	shr.s32 	%r4, %r34, 1;
	setp.ge.s32 	%p1, %r1, %r4;
	setp.ge.s32 	%p2, %r28, %r19;
	or.pred  	%p3, %p1, %p2;
	mul.lo.s32 	%r35, %r5, %r18;
	setp.ge.s32 	%p4, %r32, %r35;
	or.pred  	%p5, %p3, %p4;
	@%p5 bra 	$L__BB6_2;
	ld.param.u64 	%rd23, [apply_rope_nd4_f32_param_0];
	cvta.to.global.u64 	%rd5, %rd23;
	cvta.to.global.u64 	%rd6, %rd2;
	cvta.to.global.u64 	%rd7, %rd3;
	cvta.to.global.u64 	%rd8, %rd4;
	add.s32 	%r37, %r4, %r1;
	mul.lo.s32 	%r38, %r8, %r28;
	mad.lo.s32 	%r39, %r9, %r1, %r38;
	div.s32 	%r40, %r32, %r5;
	mul.lo.s32 	%r41, %r40, %r5;
	sub.s32 	%r42, %r32, %r41;
	mul.lo.s32 	%r43, %r42, %r7;
	add.s32 	%r44, %r39, %r43;
	mul.lo.s32 	%r45, %r40, %r6;
	add.s32 	%r46, %r44, %r45;
	mad.lo.s32 	%r47, %r9, %r37, %r38;
	add.s32 	%r48, %r47, %r43;
	add.s32 	%r49, %r48, %r45;
	mul.lo.s32 	%r50, %r16, %r28;
	mad.lo.s32 	%r51, %r17, %r1, %r50;
	mul.lo.s32 	%r52, %r42, %r15;
	add.s32 	%r53, %r51, %r52;
	mul.lo.s32 	%r54, %r40, %r14;
	add.s32 	%r55, %r53, %r54;
	mad.lo.s32 	%r56, %r17, %r37, %r50;
	add.s32 	%r57, %r56, %r52;
	add.s32 	%r58, %r57, %r54;
	mul.lo.s32 	%r59, %r12, %r28;
	mad.lo.s32 	%r60, %r13, %r1, %r59;
	mul.lo.s32 	%r61, %r42, %r11;
	add.s32 	%r62, %r60, %r61;
	mul.lo.s32 	%r63, %r40, %r10;
	add.s32 	%r64, %r62, %r63;
	mad.lo.s32 	%r65, %r13, %r37, %r59;
	add.s32 	%r66, %r65, %r61;
	add.s32 	%r67, %r66, %r63;
	mul.wide.s32 	%rd9, %r46, 4;
	add.s64 	%rd10, %rd5, %rd9;
	ld.global.f32 	%f1, [%rd10];
	mul.wide.s32 	%rd11, %r64, 4;
	add.s64 	%rd12, %rd6, %rd11;
	ld.global.f32 	%f2, [%rd12];
	mul.f32 	%f3, %f1, %f2;
	mul.wide.s32 	%rd13, %r49, 4;
	add.s64 	%rd14, %rd5, %rd13;
	ld.global.f32 	%f4, [%rd14];
	add.s64 	%rd15, %rd7, %rd11;
	ld.global.f32 	%f5, [%rd15];
	mul.f32 	%f6, %f4, %f5;
	sub.f32 	%f7, %f3, %f6;
	mul.wide.s32 	%rd16, %r55, 4;
	add.s64 	%rd17, %rd8, %rd16;
	st.global.f32 	[%rd17], %f7;
	ld.global.f32 	%f8, [%rd14];
	mul.wide.s32 	%rd18, %r67, 4;
	add.s64 	%rd19, %rd6, %rd18;
	ld.global.f32 	%f9, [%rd19];
	ld.global.f32 	%f10, [%rd10];
	add.s64 	%rd20, %rd7, %rd18;
	ld.global.f32 	%f11, [%rd20];
	mul.f32 	%f12, %f10, %f11;
	fma.rn.f32 	%f13, %f8, %f9, %f12;
	mul.wide.s32 	%rd21, %r58, 4;
	add.s64 	%rd22, %rd8, %rd21;
	st.global.f32 	[%rd22], %f13;
$L__BB6_2:
	ret;

}
	// .globl	apply_rope_nd2_f16
.visible .entry apply_rope_nd2_f16(
	.param .u64 .ptr .align 1 apply_rope_nd2_f16_param_0,
	.param .u64 .ptr .align 1 apply_rope_nd2_f16_param_1,
	.param .u64 .ptr .align 1 apply_rope_nd2_f16_param_2,
	.param .u64 .ptr .align 1 apply_rope_nd2_f16_param_3,
	.param .u32 apply_rope_nd2_f16_param_4,
	.param .u32 apply_rope_nd2_f16_param_5,
	.param .u32 apply_rope_nd2_f16_param_6,
	.param .u32 apply_rope_nd2_f16_param_7,
	.param .u32 apply_rope_nd2_f16_param_8,
	.param .u32 apply_rope_nd2_f16_param_9,
	.param .u32 apply_rope_nd2_f16_param_10,
	.param .u32 apply_rope_nd2_f16_param_11
)
{
	.reg .pred 	%p<4>;
	.reg .b16 	%rs<19>;
	.reg .b32 	%r<32>;
	.reg .b64 	%rd<24>;

	ld.param.u64 	%rd2, [apply_rope_nd2_f16_param_1];
	ld.param.u64 	%rd3, [apply_rope_nd2_f16_param_2];
	ld.param.u64 	%rd4, [apply_rope_nd2_f16_param_3];
	ld.param.u32 	%r10, [apply_rope_nd2_f16_param_4];
	ld.param.u32 	%r12, [apply_rope_nd2_f16_param_5];
	ld.param.u32 	%r4, [apply_rope_nd2_f16_param_6];
	ld.param.u32 	%r5, [apply_rope_nd2_f16_param_7];
	ld.param.u32 	%r6, [apply_rope_nd2_f16_param_8];
	ld.param.u32 	%r7, [apply_rope_nd2_f16_param_9];
	ld.param.u32 	%r8, [apply_rope_nd2_f16_param_10];
	ld.param.u32 	%r9, [apply_rope_nd2_f16_param_11];
	mov.u32 	%r13, %ctaid.x;
	mov.u32 	%r14, %ntid.x;
	mov.u32 	%r15, %tid.x;
	mad.lo.s32 	%r1, %r13, %r14, %r15;
	mov.u32 	%r16, %ctaid.y;
	mov.u32 	%r17, %ntid.y;
	mov.u32 	%r18, %tid.y;
	mad.lo.s32 	%r19, %r16, %r17, %r18;
	shr.u32 	%r20, %r12, 31;
	add.s32 	%r21, %r12, %r20;
	shr.s32 	%r3, %r21, 1;
	setp.ge.s32 	%p1, %r1, %r3;
	setp.ge.s32 	%p2, %r19, %r10;
	or.pred  	%p3, %p1, %p2;
	@%p3 bra 	$L__BB7_2;
	ld.param.u64 	%rd23, [apply_rope_nd2_f16_param_0];
	cvta.to.global.u64 	%rd5, %rd23;
	cvta.to.global.u64 	%rd6, %rd2;
	cvta.to.global.u64 	%rd7, %rd3;
	cvta.to.global.u64 	%rd8, %rd4;
	add.s32 	%r22, %r3, %r1;
	mul.lo.s32 	%r23, %r4, %r19;
	mad.lo.s32 	%r24, %r5, %r1, %r23;
	mad.lo.s32 	%r25, %r22, %r5, %r23;
	mul.lo.s32 	%r26, %r8, %r19;
	mad.lo.s32 	%r27, %r9, %r1, %r26;
	mad.lo.s32 	%r28, %r9, %r22, %r26;
	mul.lo.s32 	%r29, %r6, %r19;
	mad.lo.s32 	%r30, %r7, %r1, %r29;
	mad.lo.s32 	%r31, %r7, %r22, %r29;
	mul.wide.s32 	%rd9, %r24, 2;
	add.s64 	%rd10, %rd5, %rd9;
	mul.wide.s32 	%rd11, %r30, 2;
	add.s64 	%rd12, %rd6, %rd11;
	ld.global.u16 	%rs2, [%rd10];
	ld.global.u16 	%rs3, [%rd12];
	// begin inline asm
	{mul.f16 %rs1,%rs2,%rs3;
}
	// end inline asm
	mul.wide.s32 	%rd13, %r25, 2;
	add.s64 	%rd14, %rd5, %rd13;
	add.s64 	%rd15, %rd7, %rd11;
	ld.global.u16 	%rs5, [%rd14];
	ld.global.u16 	%rs6, [%rd15];
	// begin inline asm
	{mul.f16 %rs4,%rs5,%rs6;
}
	// end inline asm
	// begin inline asm
	{sub.f16 %rs7,%rs1,%rs4;
}
	// end inline asm
	mul.wide.s32 	%rd16, %r27, 2;
	add.s64 	%rd17, %rd8, %rd16;
	st.global.u16 	[%rd17], %rs7;
	mul.wide.s32 	%rd18, %r31, 2;
	add.s64 	%rd19, %rd6, %rd18;
	ld.global.u16 	%rs11, [%rd14];
	ld.global.u16 	%rs12, [%rd19];
	// begin inline asm
	{mul.f16 %rs10,%rs11,%rs12;
}
	// end inline asm
	add.s64 	%rd20, %rd7, %rd18;
	ld.global.u16 	%rs14, [%rd10];
	ld.global.u16 	%rs15, [%rd20];
	// begin inline asm
	{mul.f16 %rs13,%rs14,%rs15;
}
	// end inline asm
	// begin inline asm
	{add.f16 %rs16,%rs10,%rs13;
}
	// end inline asm
	mul.wide.s32 	%rd21, %r28, 2;
	add.s64 	%rd22, %rd8, %rd21;
	st.global.u16 	[%rd22], %rs16;
$L__BB7_2:
	ret;

}
	// .globl	apply_rope_nd3_f16
.visible .entry apply_rope_nd3_f16(
	.param .u64 .ptr .align 1 apply_rope_nd3_f16_param_0,
	.param .u64 .ptr .align 1 apply_rope_nd3_f16_param_1,
	.param .u64 .ptr .align 1 apply_rope_nd3_f16_param_2,
	.param .u64 .ptr .align 1 apply_rope_nd3_f16_param_3,
	.param .u32 apply_rope_nd3_f16_param_4,
	.param .u32 apply_rope_nd3_f16_param_5,
	.param .u32 apply_rope_nd3_f16_param_6,
	.param .u32 apply_rope_nd3_f16_param_7,
	.param .u32 apply_rope_nd3_f16_param_8,
	.param .u32 apply_rope_nd3_f16_param_9,
	.param .u32 apply_rope_nd3_f16_param_10,
	.param .u32 apply_rope_nd3_f16_param_11,
	.param .u32 apply_rope_nd3_f16_param_12,
	.param .u32 apply_rope_nd3_f16_param_13,
	.param .u32 apply_rope_nd3_f16_param_14,
	.param .u32 apply_rope_nd3_f16_param_15
)
{
	.reg .pred 	%p<6>;
	.reg .b16 	%rs<19>;
	.reg .b32 	%r<43>;
	.reg .b64 	%rd<26>;

	ld.param.u64 	%rd4, [apply_rope_nd3_f16_param_3];
	ld.param.u32 	%r14, [apply_rope_nd3_f16_param_4];
	ld.param.u32 	%r15, [apply_rope_nd3_f16_param_5];
	ld.param.u32 	%r17, [apply_rope_nd3_f16_param_6];
	ld.param.u32 	%r5, [apply_rope_nd3_f16_param_7];
	ld.param.u32 	%r6, [apply_rope_nd3_f16_param_8];
	ld.param.u32 	%r7, [apply_rope_nd3_f16_param_9];
	ld.param.u32 	%r8, [apply_rope_nd3_f16_param_10];
	ld.param.u32 	%r9, [apply_rope_nd3_f16_param_11];
	ld.param.u32 	%r10, [apply_rope_nd3_f16_param_12];
	ld.param.u32 	%r11, [apply_rope_nd3_f16_param_13];
	ld.param.u32 	%r12, [apply_rope_nd3_f16_param_14];
	ld.param.u32 	%r13, [apply_rope_nd3_f16_param_15];
	mov.u32 	%r18, %ctaid.x;
	mov.u32 	%r19, %ntid.x;
	mov.u32 	%r20, %tid.x;
	mad.lo.s32 	%r1, %r18, %r19, %r20;
	mov.u32 	%r21, %ctaid.y;
	mov.u32 	%r22, %ntid.y;
	mov.u32 	%r23, %tid.y;
	mad.lo.s32 	%r24, %r21, %r22, %r23;
	mov.u32 	%r25, %ctaid.z;
	mov.u32 	%r26, %ntid.z;
	mov.u32 	%r27, %tid.z;
	mad.lo.s32 	%r3, %r25, %r26, %r27;
	shr.u32 	%r28, %r17, 31;
	add.s32 	%r29, %r17, %r28;
	shr.s32 	%r4, %r29, 1;
	setp.ge.s32 	%p1, %r1, %r4;
	setp.ge.s32 	%p2, %r24, %r15;
	or.pred  	%p3, %p1, %p2;
	setp.ge.s32 	%p4, %r3, %r14;
	or.pred  	%p5, %p4, %p3;
	@%p5 bra 	$L__BB8_2;
	ld.param.u64 	%rd25, [apply_rope_nd3_f16_param_2];
	ld.param.u64 	%rd24, [apply_rope_nd3_f16_param_1];
	ld.param.u64 	%rd23, [apply_rope_nd3_f16_param_0];
	cvta.to.global.u64 	%rd5, %rd23;
	cvta.to.global.u64 	%rd6, %rd24;
	cvta.to.global.u64 	%rd7, %rd25;
	cvta.to.global.u64 	%rd8, %rd4;
	add.s32 	%r30, %r4, %r1;
	mul.lo.s32 	%r31, %r5, %r3;
	mad.lo.s32 	%r32, %r6, %r24, %r31;
	mad.lo.s32 	%r33, %r7, %r1, %r32;
	mad.lo.s32 	%r34, %r7, %r30, %r32;
	mul.lo.s32 	%r35, %r11, %r3;
	mad.lo.s32 	%r36, %r12, %r24, %r35;
	mad.lo.s32 	%r37, %r13, %r1, %r36;
	mad.lo.s32 	%r38, %r13, %r30, %r36;
	mul.lo.s32 	%r39, %r8, %r3;
	mad.lo.s32 	%r40, %r9, %r24, %r39;
	mad.lo.s32 	%r41, %r10, %r1, %r40;
	mad.lo.s32 	%r42, %r10, %r30, %r40;
	mul.wide.s32 	%rd9, %r33, 2;
	add.s64 	%rd10, %rd5, %rd9;
	mul.wide.s32 	%rd11, %r41, 2;
	add.s64 	%rd12, %rd6, %rd11;
	ld.global.u16 	%rs2, [%rd10];
	ld.global.u16 	%rs3, [%rd12];
	// begin inline asm
	{mul.f16 %rs1,%rs2,%rs3;
}
	// end inline asm
	mul.wide.s32 	%rd13, %r34, 2;
	add.s64 	%rd14, %rd5, %rd13;
	add.s64 	%rd15, %rd7, %rd11;
	ld.global.u16 	%rs5, [%rd14];
	ld.global.u16 	%rs6, [%rd15];
	// begin inline asm
	{mul.f16 %rs4,%rs5,%rs6;
}
	// end inline asm
	// begin inline asm
	{sub.f16 %rs7,%rs1,%rs4;
}
	// end inline asm
	mul.wide.s32 	%rd16, %r37, 2;
	add.s64 	%rd17, %rd8, %rd16;
	st.global.u16 	[%rd17], %rs7;
	mul.wide.s32 	%rd18, %r42, 2;
	add.s64 	%rd19, %rd6, %rd18;
	ld.global.u16 	%rs11, [%rd14];
	ld.global.u16 	%rs12, [%rd19];
	// begin inline asm
	{mul.f16 %rs10,%rs11,%rs12;
}
	// end inline asm
	add.s64 	%rd20, %rd7, %rd18;
	ld.global.u16 	%rs14, [%rd10];
	ld.global.u16 	%rs15, [%rd20];
	// begin inline asm
	{mul.f16 %rs13,%rs14,%rs15;
}
	// end inline asm
	// begin inline asm
	{add.f16 %rs16,%rs10,%rs13;
}
	// end inline asm
	mul.wide.s32 	%rd21, %r38, 2;
	add.s64 	%rd22, %rd8, %rd21;
	st.global.u16 	[%rd22], %rs16;
$L__BB8_2:
	ret;

}
	// .globl	apply_rope_nd4_f16
.visible .entry apply_rope_nd4_f16(
	.param .u64 .ptr .align 1 apply_rope_nd4_f16_param_0,
	.param .u64 .ptr .align 1 apply_rope_nd4_f16_param_1,
	.param .u64 .ptr .align 1 apply_rope_nd4_f16_param_2,
	.param .u64 .ptr .align 1 apply_rope_nd4_f16_param_3,
	.param .u32 apply_rope_nd4_f16_param_4,
	.param .u32 apply_rope_nd4_f16_param_5,
	.param .u32 apply_rope_nd4_f16_param_6,
	.param .u32 apply_rope_nd4_f16_param_7,
	.param .u32 apply_rope_nd4_f16_param_8,
	.param .u32 apply_rope_nd4_f16_param_9,
	.param .u32 apply_rope_nd4_f16_param_10,
	.param .u32 apply_rope_nd4_f16_param_11,
	.param .u32 apply_rope_nd4_f16_param_12,
	.param .u32 apply_rope_nd4_f16_param_13,
	.param .u32 apply_rope_nd4_f16_param_14,
	.param .u32 apply_rope_nd4_f16_param_15,
	.param .u32 apply_rope_nd4_f16_param_16,
	.param .u32 apply_rope_nd4_f16_param_17,
	.param .u32 apply_rope_nd4_f16_param_18,
	.param .u32 apply_rope_nd4_f16_param_19
)
{
	.reg .pred 	%p<6>;
	.reg .b16 	%rs<19>;
	.reg .b32 	%r<68>;
	.reg .b64 	%rd<24>;

	ld.param.u64 	%rd2, [apply_rope_nd4_f16_param_1];
	ld.param.u64 	%rd3, [apply_rope_nd4_f16_param_2];
	ld.param.u64 	%rd4, [apply_rope_nd4_f16_param_3];
	ld.param.u32 	%r18, [apply_rope_nd4_f16_param_4];
	ld.param.u32 	%r5, [apply_rope_nd4_f16_param_5];
	ld.param.u32 	%r19, [apply_rope_nd4_f16_param_6];
	ld.param.u32 	%r21, [apply_rope_nd4_f16_param_7];
	ld.param.u32 	%r6, [apply_rope_nd4_f16_param_8];
	ld.param.u32 	%r7, [apply_rope_nd4_f16_param_9];
	ld.param.u32 	%r8, [apply_rope_nd4_f16_param_10];
	ld.param.u32 	%r9, [apply_rope_nd4_f16_param_11];
	ld.param.u32 	%r10, [apply_rope_nd4_f16_param_12];
	ld.param.u32 	%r11, [apply_rope_nd4_f16_param_13];
	ld.param.u32 	%r12, [apply_rope_nd4_f16_param_14];
	ld.param.u32 	%r13, [apply_rope_nd4_f16_param_15];
	ld.param.u32 	%r14, [apply_rope_nd4_f16_param_16];
	ld.param.u32 	%r15, [apply_rope_nd4_f16_param_17];
	ld.param.u32 	%r16, [apply_rope_nd4_f16_param_18];
	ld.param.u32 	%r17, [apply_rope_nd4_f16_param_19];
	mov.u32 	%r22, %ctaid.x;
	mov.u32 	%r23, %ntid.x;
	mov.u32 	%r24, %tid.x;
	mad.lo.s32 	%r1, %r22, %r23, %r24;
	mov.u32 	%r25, %ctaid.y;
	mov.u32 	%r26, %ntid.y;
	mov.u32 	%r27, %tid.y;
	mad.lo.s32 	%r28, %r25, %r26, %r27;
	mov.u32 	%r29, %ctaid.z;
	mov.u32 	%r30, %ntid.z;
	mov.u32 	%r31, %tid.z;
	mad.lo.s32 	%r32, %r29, %r30, %r31;
	shr.u32 	%r33, %r21, 31;
	add.s32 	%r34, %r21, %r33;
	shr.s32 	%r4, %r34, 1;
	setp.ge.s32 	%p1, %r1, %r4;
	setp.ge.s32 	%p2, %r28, %r19;
	or.pred  	%p3, %p1, %p2;
	mul.lo.s32 	%r35, %r5, %r18;
	setp.ge.s32 	%p4, %r32, %r35;
	or.pred  	%p5, %p3, %p4;
	@%p5 bra 	$L__BB9_2;
	ld.param.u64 	%rd23, [apply_rope_nd4_f16_param_0];
	cvta.to.global.u64 	%rd5, %rd23;
	cvta.to.global.u64 	%rd6, %rd2;
	cvta.to.global.u64 	%rd7, %rd3;
	cvta.to.global.u64 	%rd8, %rd4;
	add.s32 	%r37, %r4, %r1;
	mul.lo.s32 	%r38, %r8, %r28;
	mad.lo.s32 	%r39, %r9, %r1, %r38;
	div.s32 	%r40, %r32, %r5;
	mul.lo.s32 	%r41, %r40, %r5;
	sub.s32 	%r42, %r32, %r41;
	mul.lo.s32 	%r43, %r42, %r7;
	add.s32 	%r44, %r39, %r43;
	mul.lo.s32 	%r45, %r40, %r6;
	add.s32 	%r46, %r44, %r45;
	mad.lo.s32 	%r47, %r9, %r37, %r38;
	add.s32 	%r48, %r47, %r43;
	add.s32 	%r49, %r48, %r45;
	mul.lo.s32 	%r50, %r16, %r28;
	mad.lo.s32 	%r51, %r17, %r1, %r50;
	mul.lo.s32 	%r52, %r42, %r15;
	add.s32 	%r53, %r51, %r52;
	mul.lo.s32 	%r54, %r40, %r14;
	add.s32 	%r55, %r53, %r54;
	mad.lo.s32 	%r56, %r17, %r37, %r50;
	add.s32 	%r57, %r56, %r52;
	add.s32 	%r58, %r57, %r54;
	mul.lo.s32 	%r59, %r12, %r28;
	mad.lo.s32 	%r60, %r13, %r1, %r59;
	mul.lo.s32 	%r61, %r42, %r11;
	add.s32 	%r62, %r60, %r61;
	mul.lo.s32 	%r63, %r40, %r10;
	add.s32 	%r64, %r62, %r63;
	mad.lo.s32 	%r65, %r13, %r37, %r59;
	add.s32 	%r66, %r65, %r61;
	add.s32 	%r67, %r66, %r63;
	mul.wide.s32 	%rd9, %r46, 2;
	add.s64 	%rd10, %rd5, %rd9;
	mul.wide.s32 	%rd11, %r64, 2;
	add.s64 	%rd12, %rd6, %rd11;
	ld.global.u16 	%rs2, [%rd10];
	ld.global.u16 	%rs3, [%rd12];
	// begin inline asm
	{mul.f16 %rs1,%rs2,%rs3;
}
	// end inline asm
	mul.wide.s32 	%rd13, %r49, 2;
	add.s64 	%rd14, %rd5, %rd13;
	add.s64 	%rd15, %rd7, %rd11;
	ld.global.u16 	%rs5, [%rd14];
	ld.global.u16 	%rs6, [%rd15];
	// begin inline asm
	{mul.f16 %rs4,%rs5,%rs6;
}
	// end inline asm
	// begin inline asm
	{sub.f16 %rs7,%rs1,%rs4;
}
	// end inline asm
	mul.wide.s32 	%rd16, %r55, 2;
	add.s64 	%rd17, %rd8, %rd16;
	st.global.u16 	[%rd17], %rs7;
	mul.wide.s32 	%rd18, %r67, 2;
	add.s64 	%rd19, %rd6, %rd18;
	ld.global.u16 	%rs11, [%rd14];
	ld.global.u16 	%rs12, [%rd19];
	// begin inline asm
	{mul.f16 %rs10,%rs11,%rs12;
}
	// end inline asm
	add.s64 	%rd20, %rd7, %rd18;
	ld.global.u16 	%rs14, [%rd10];
	ld.global.u16 	%rs15, [%rd20];
	// begin inline asm
	{mul.f16 %rs13,%rs14,%rs15;
}
	// end inline asm
	// begin inline asm
	{add.f16 %rs16,%rs10,%rs13;
}
	// end inline asm
	mul.wide.s32 	%rd21, %r58, 2;
	add.s64 	%rd22, %rd8, %rd21;
	st.global.u16 	[%rd22], %rs16;
$L__BB9_2:
	ret;

}
	// .globl	rms_norm_small_f32
.visible .entry rms_norm_small_f32(
	.param .u64 .ptr .align 1 rms_norm_small_f32_param_0,
	.param .u64 .ptr .align 1 rms_norm_small_f32_param_1,
	.param .u32 rms_norm_small_f32_param_2,
	.param .u32 rms_norm_small_f32_param_3,
	.param .u32 rms_norm_small_f32_param_4,
	.param .u32 rms_norm_small_f32_param_5,
	.param .u32 rms_norm_small_f32_param_6,
	.param .u32 rms_norm_small_f32_param_7,
	.param .f32 rms_norm_small_f32_param_8
)
{
	.reg .pred 	%p<10>;
	.reg .b32 	%r<33>;
	.reg .b32 	%f<26>;
	.reg .b64 	%rd<10>;

	ld.param.u64 	%rd4, [rms_norm_small_f32_param_0];
	ld.param.u64 	%rd3, [rms_norm_small_f32_param_1];
	ld.param.u32 	%r9, [rms_norm_small_f32_param_3];
	ld.param.u32 	%r11, [rms_norm_small_f32_param_4];
	ld.param.u32 	%r12, [rms_norm_small_f32_param_5];
	ld.param.u32 	%r10, [rms_norm_small_f32_param_6];
	ld.param.u32 	%r13, [rms_norm_small_f32_param_7];
	ld.param.f32 	%f6, [rms_norm_small_f32_param_8];
	cvta.to.global.u64 	%rd1, %rd4;
	mov.u32 	%r14, %ctaid.x;
	div.u32 	%r15, %r14, %r11;
	mul.lo.s32 	%r16, %r15, %r11;
	sub.s32 	%r17, %r14, %r16;
	mul.lo.s32 	%r18, %r17, %r13;
	mad.lo.s32 	%r1, %r15, %r12, %r18;
	mov.u32 	%r32, %tid.x;
	setp.ge.s32 	%p1, %r32, %r9;
	mov.f32 	%f25, 0f00000000;
	@%p1 bra 	$L__BB10_3;
	mov.f32 	%f25, 0f00000000;
	mov.u32 	%r3, %ntid.x;
	mov.u32 	%r31, %r32;
$L__BB10_2:
	mad.lo.s32 	%r19, %r31, %r10, %r1;
	mul.wide.s32 	%rd5, %r19, 4;
	add.s64 	%rd6, %rd1, %rd5;
	ld.global.f32 	%f9, [%rd6];
	fma.rn.f32 	%f25, %f9, %f9, %f25;
	add.s32 	%r31, %r31, %r3;
	setp.lt.s32 	%p2, %r31, %r9;
	@%p2 bra 	$L__BB10_2;
$L__BB10_3:
	setp.ge.s32 	%p3, %r32, %r9;
	mov.b32 	%r20, %f25;
	shfl.sync.bfly.b32	%r21|%p4, %r20, 16, 31, -1;
	mov.b32 	%f10, %r21;
	add.f32 	%f11, %f25, %f10;
	mov.b32 	%r22, %f11;
	shfl.sync.bfly.b32	%r23|%p5, %r22, 8, 31, -1;
	mov.b32 	%f12, %r23;
	add.f32 	%f13, %f11, %f12;
	mov.b32 	%r24, %f13;
	shfl.sync.bfly.b32	%r25|%p6, %r24, 4, 31, -1;
	mov.b32 	%f14, %r25;
	add.f32 	%f15, %f13, %f14;
	mov.b32 	%r26, %f15;
	shfl.sync.bfly.b32	%r27|%p7, %r26, 2, 31, -1;
	mov.b32 	%f16, %r27;
	add.f32 	%f17, %f15, %f16;
	mov.b32 	%r28, %f17;
	shfl.sync.bfly.b32	%r29|%p8, %r28, 1, 31, -1;
	mov.b32 	%f18, %r29;
	add.f32 	%f19, %f17, %f18;
	cvt.rn.f32.s32 	%f20, %r9;
	div.rn.f32 	%f21, %f19, %f20;
	add.f32 	%f4, %f6, %f21;
	@%p3 bra 	$L__BB10_6;
	mov.u32 	%r6, %ntid.x;
	cvta.to.global.u64 	%rd2, %rd3;
	rsqrt.approx.f32 	%f5, %f4;
$L__BB10_5:
	mad.lo.s32 	%r30, %r32, %r10, %r1;
	mul.wide.s32 	%rd7, %r30, 4;
	add.s64 	%rd8, %rd1, %rd7;
	ld.global.f32 	%f22, [%rd8];
	mul.f32 	%f23, %f5, %f22;
	add.s64 	%rd9, %rd2, %rd7;
	st.global.f32 	[%rd9], %f23;
	add.s32 	%r32, %r32, %r6;
	setp.lt.s32 	%p9, %r32, %r9;
	@%p9 bra 	$L__BB10_5;
$L__BB10_6:
	ret;

}
	// .globl	rms_norm_f32
.visible .entry rms_norm_f32(
	.param .u64 .ptr .align 1 rms_norm_f32_param_0,
	.param .u64 .ptr .align 1 rms_norm_f32_param_1,
	.param .u32 rms_norm_f32_param_2,
	.param .u32 rms_norm_f32_param_3,
	.param .u32 rms_norm_f32_param_4,
	.param .u32 rms_norm_f32_param_5,
	.param .u32 rms_norm_f32_param_6,
	.param .u32 rms_norm_f32_param_7,
	.param .f32 rms_norm_f32_param_8
)
{
	.reg .pred 	%p<16>;
	.reg .b32 	%r<50>;
	.reg .b32 	%f<37>;
	.reg .b64 	%rd<10>;
	// demoted variable
	.shared .align 4 .b8 _ZZ12rms_norm_f32E5s_sum[128];
	ld.param.u64 	%rd4, [rms_norm_f32_param_0];
	ld.param.u64 	%rd3, [rms_norm_f32_param_1];
	ld.param.u32 	%r10, [rms_norm_f32_param_3];
	ld.param.u32 	%r12, [rms_norm_f32_param_4];
	ld.param.u32 	%r13, [rms_norm_f32_param_5];
	ld.param.u32 	%r11, [rms_norm_f32_param_6];
	ld.param.u32 	%r14, [rms_norm_f32_param_7];
	ld.param.f32 	%f7, [rms_norm_f32_param_8];
	cvta.to.global.u64 	%rd1, %rd4;
	mov.u32 	%r15, %ctaid.x;
	div.u32 	%r16, %r15, %r12;
	mul.lo.s32 	%r17, %r16, %r12;
	sub.s32 	%r18, %r15, %r17;
	mul.lo.s32 	%r19, %r18, %r14;
	mad.lo.s32 	%r1, %r16, %r13, %r19;
	mov.u32 	%r49, %tid.x;
	setp.ge.s32 	%p1, %r49, %r10;
	mov.f32 	%f36, 0f00000000;
	@%p1 bra 	$L__BB11_3;
	mov.f32 	%f36, 0f00000000;
	mov.u32 	%r3, %ntid.x;
	mov.u32 	%r48, %r49;
$L__BB11_2:
	mad.lo.s32 	%r20, %r48, %r11, %r1;
	mul.wide.s32 	%rd5, %r20, 4;
	add.s64 	%rd6, %rd1, %rd5;
	ld.global.f32 	%f10, [%rd6];
	fma.rn.f32 	%f36, %f10, %f10, %f36;
	add.s32 	%r48, %r48, %r3;
	setp.lt.s32 	%p2, %r48, %r10;
	@%p2 bra 	$L__BB11_2;
$L__BB11_3:
	mov.b32 	%r21, %f36;
	shfl.sync.bfly.b32	%r22|%p3, %r21, 16, 31, -1;
	mov.b32 	%f11, %r22;
	add.f32 	%f12, %f36, %f11;
	mov.b32 	%r23, %f12;
	shfl.sync.bfly.b32	%r24|%p4, %r23, 8, 31, -1;
	mov.b32 	%f13, %r24;
	add.f32 	%f14, %f12, %f13;
	mov.b32 	%r25, %f14;
	shfl.sync.bfly.b32	%r26|%p5, %r25, 4, 31, -1;
	mov.b32 	%f15, %r26;
	add.f32 	%f16, %f14, %f15;
	mov.b32 	%r27, %f16;
	shfl.sync.bfly.b32	%r28|%p6, %r27, 2, 31, -1;
	mov.b32 	%f17, %r28;
	add.f32 	%f18, %f16, %f17;
	mov.b32 	%r29, %f18;
	shfl.sync.bfly.b32	%r30|%p7, %r29, 1, 31, -1;
	mov.b32 	%f19, %r30;
	add.f32 	%f4, %f18, %f19;
	and.b32  	%r6, %r49, 31;
	setp.ne.s32 	%p8, %r6, 0;
	@%p8 bra 	$L__BB11_5;
	shr.u32 	%r31, %r49, 3;
	mov.u32 	%r32, _ZZ12rms_norm_f32E5s_sum;
	add.s32 	%r33, %r32, %r31;
	st.shared.f32 	[%r33], %f4;
$L__BB11_5:
	setp.ge.s32 	%p9, %r49, %r10;
	bar.sync 	0;
	shl.b32 	%r34, %r6, 2;
	mov.u32 	%r35, _ZZ12rms_norm_f32E5s_sum;
	add.s32 	%r36, %r35, %r34;
	ld.shared.f32 	%f20, [%r36];
	mov.b32 	%r37, %f20;
	shfl.sync.bfly.b32	%r38|%p10, %r37, 16, 31, -1;
	mov.b32 	%f21, %r38;
	add.f32 	%f22, %f20, %f21;
	mov.b32 	%r39, %f22;
	shfl.sync.bfly.b32	%r40|%p11, %r39, 8, 31, -1;
	mov.b32 	%f23, %r40;
	add.f32 	%f24, %f22, %f23;
	mov.b32 	%r41, %f24;
	shfl.sync.bfly.b32	%r42|%p12, %r41, 4, 31, -1;
	mov.b32 	%f25, %r42;
	add.f32 	%f26, %f24, %f25;
	mov.b32 	%r43, %f26;
	shfl.sync.bfly.b32	%r44|%p13, %r43, 2, 31, -1;
	mov.b32 	%f27, %r44;
	add.f32 	%f28, %f26, %f27;
	mov.b32 	%r45, %f28;
	shfl.sync.bfly.b32	%r46|%p14, %r45, 1, 31, -1;
	mov.b32 	%f29, %r46;
	add.f32 	%f30, %f28, %f29;
	cvt.rn.f32.s32 	%f31, %r10;
	div.rn.f32 	%f32, %f30, %f31;
	add.f32 	%f5, %f7, %f32;
	@%p9 bra 	$L__BB11_8;
	mov.u32 	%r7, %ntid.x;
	cvta.to.global.u64 	%rd2, %rd3;
	rsqrt.approx.f32 	%f6, %f5;
$L__BB11_7:
	mad.lo.s32 	%r47, %r49, %r11, %r1;
	mul.wide.s32 	%rd7, %r47, 4;
	add.s64 	%rd8, %rd1, %rd7;
	ld.global.f32 	%f33, [%rd8];
	mul.f32 	%f34, %f6, %f33;
	add.s64 	%rd9, %rd2, %rd7;
	st.global.f32 	[%rd9], %f34;
	add.s32 	%r49, %r49, %r7;
	setp.lt.s32 	%p15, %r49, %r10;
	@%p15 bra 	$L__BB11_7;
$L__BB11_8:
	ret;

}
	// .globl	rms_norm_small_f16
.visible .entry rms_norm_small_f16(
	.param .u64 .ptr .align 1 rms_norm_small_f16_param_0,
	.param .u64 .ptr .align 1 rms_norm_small_f16_param_1,
	.param .u32 rms_norm_small_f16_param_2,
	.param .u32 rms_norm_small_f16_param_3,
	.param .u32 rms_norm_small_f16_param_4,
	.param .u32 rms_norm_small_f16_param_5,
	.param .u32 rms_norm_small_f16_param_6,
	.param .u32 rms_norm_small_f16_param_7,
	.param .align 2 .b8 rms_norm_small_f16_param_8[2]
)
{
	.reg .pred 	%p<10>;
	.reg .b16 	%rs<9>;
	.reg .b32 	%r<33>;
	.reg .b32 	%f<24>;
	.reg .b64 	%rd<10>;

	ld.param.u16 	%rs2, [rms_norm_small_f16_param_8];
	ld.param.u64 	%rd4, [rms_norm_small_f16_param_0];
	ld.param.u64 	%rd3, [rms_norm_small_f16_param_1];
	ld.param.u32 	%r9, [rms_norm_small_f16_param_3];
	ld.param.u32 	%r11, [rms_norm_small_f16_param_4];
	ld.param.u32 	%r12, [rms_norm_small_f16_param_5];
	ld.param.u32 	%r10, [rms_norm_small_f16_param_6];
	ld.param.u32 	%r13, [rms_norm_small_f16_param_7];
	cvta.to.global.u64 	%rd1, %rd4;
	mov.u32 	%r14, %ctaid.x;
	div.u32 	%r15, %r14, %r11;
	mul.lo.s32 	%r16, %r15, %r11;
	sub.s32 	%r17, %r14, %r16;
	mul.lo.s32 	%r18, %r17, %r13;
	mad.lo.s32 	%r1, %r15, %r12, %r18;
	mov.u32 	%r32, %tid.x;
	setp.ge.s32 	%p1, %r32, %r9;
	mov.f32 	%f23, 0f00000000;
	@%p1 bra 	$L__BB12_3;
	mov.f32 	%f23, 0f00000000;
	mov.u32 	%r3, %ntid.x;
	mov.u32 	%r31, %r32;
$L__BB12_2:
	mad.lo.s32 	%r19, %r31, %r10, %r1;
	mul.wide.s32 	%rd5, %r19, 2;
	add.s64 	%rd6, %rd1, %rd5;
	ld.global.u16 	%rs3, [%rd6];
	// begin inline asm
	{  cvt.f32.f16 %f7, %rs3;}

	// end inline asm
	fma.rn.f32 	%f23, %f7, %f7, %f23;
	add.s32 	%r31, %r31, %r3;
	setp.lt.s32 	%p2, %r31, %r9;
	@%p2 bra 	$L__BB12_2;
$L__BB12_3:
	setp.ge.s32 	%p3, %r32, %r9;
	mov.b32 	%r20, %f23;
	shfl.sync.bfly.b32	%r21|%p4, %r20, 16, 31, -1;
	mov.b32 	%f9, %r21;
	add.f32 	%f10, %f23, %f9;
	mov.b32 	%r22, %f10;
	shfl.sync.bfly.b32	%r23|%p5, %r22, 8, 31, -1;
	mov.b32 	%f11, %r23;
	add.f32 	%f12, %f10, %f11;
	mov.b32 	%r24, %f12;
	shfl.sync.bfly.b32	%r25|%p6, %r24, 4, 31, -1;
	mov.b32 	%f13, %r25;
	add.f32 	%f14, %f12, %f13;
	mov.b32 	%r26, %f14;
	shfl.sync.bfly.b32	%r27|%p7, %r26, 2, 31, -1;
	mov.b32 	%f15, %r27;
	add.f32 	%f16, %f14, %f15;
	mov.b32 	%r28, %f16;
	shfl.sync.bfly.b32	%r29|%p8, %r28, 1, 31, -1;
	mov.b32 	%f17, %r29;
	add.f32 	%f18, %f16, %f17;
	// begin inline asm
	{  cvt.f32.f16 %f8, %rs2;}

	// end inline asm
	cvt.rn.f32.s32 	%f19, %r9;
	div.rn.f32 	%f20, %f18, %f19;
	add.f32 	%f4, %f20, %f8;
	@%p3 bra 	$L__BB12_6;
	rsqrt.approx.f32 	%f21, %f4;
	// begin inline asm
	{  cvt.rn.f16.f32 %rs5, %f21;}

	// end inline asm
	mov.u32 	%r6, %ntid.x;
	cvta.to.global.u64 	%rd2, %rd3;
$L__BB12_5:
	mad.lo.s32 	%r30, %r32, %r10, %r1;
	mul.wide.s32 	%rd7, %r30, 2;
	add.s64 	%rd8, %rd1, %rd7;
	ld.global.u16 	%rs8, [%rd8];
	// begin inline asm
	{mul.f16 %rs6,%rs5,%rs8;
}
	// end inline asm
	add.s64 	%rd9, %rd2, %rd7;
	st.global.u16 	[%rd9], %rs6;
	add.s32 	%r32, %r32, %r6;
	setp.lt.s32 	%p9, %r32, %r9;
	@%p9 bra 	$L__BB12_5;
$L__BB12_6:
	ret;

}
	// .globl	rms_norm_f16
.visible .entry rms_norm_f16(
	.param .u64 .ptr .align 1 rms_norm_f16_param_0,
	.param .u64 .ptr .align 1 rms_norm_f16_param_1,
	.param .u32 rms_norm_f16_param_2,
	.param .u32 rms_norm_f16_param_3,
	.param .u32 rms_norm_f16_param_4,
	.param .u32 rms_norm_f16_param_5,
	.param .u32 rms_norm_f16_param_6,
	.param .u32 rms_norm_f16_param_7,
	.param .align 2 .b8 rms_norm_f16_param_8[2]
)
{
	.reg .pred 	%p<16>;
	.reg .b16 	%rs<9>;
	.reg .b32 	%r<50>;
	.reg .b32 	%f<35>;
	.reg .b64 	%rd<10>;
	// demoted variable
	.shared .align 4 .b8 _ZZ12rms_norm_f16E5s_sum[128];
	ld.param.u16 	%rs2, [rms_norm_f16_param_8];
	ld.param.u64 	%rd4, [rms_norm_f16_param_0];
	ld.param.u64 	%rd3, [rms_norm_f16_param_1];
	ld.param.u32 	%r10, [rms_norm_f16_param_3];
	ld.param.u32 	%r12, [rms_norm_f16_param_4];
	ld.param.u32 	%r13, [rms_norm_f16_param_5];
	ld.param.u32 	%r11, [rms_norm_f16_param_6];
	ld.param.u32 	%r14, [rms_norm_f16_param_7];
	cvta.to.global.u64 	%rd1, %rd4;
	mov.u32 	%r15, %ctaid.x;
	div.u32 	%r16, %r15, %r12;
	mul.lo.s32 	%r17, %r16, %r12;
	sub.s32 	%r18, %r15, %r17;
	mul.lo.s32 	%r19, %r18, %r14;
	mad.lo.s32 	%r1, %r16, %r13, %r19;
	mov.u32 	%r49, %tid.x;
	setp.ge.s32 	%p1, %r49, %r10;
	mov.f32 	%f34, 0f00000000;
	@%p1 bra 	$L__BB13_3;
	mov.f32 	%f34, 0f00000000;
	mov.u32 	%r3, %ntid.x;
	mov.u32 	%r48, %r49;
$L__BB13_2:
	mad.lo.s32 	%r20, %r48, %r11, %r1;
	mul.wide.s32 	%rd5, %r20, 2;
	add.s64 	%rd6, %rd1, %rd5;
	ld.global.u16 	%rs3, [%rd6];
	// begin inline asm
	{  cvt.f32.f16 %f8, %rs3;}

	// end inline asm
	fma.rn.f32 	%f34, %f8, %f8, %f34;
	add.s32 	%r48, %r48, %r3;
	setp.lt.s32 	%p2, %r48, %r10;
	@%p2 bra 	$L__BB13_2;
$L__BB13_3:
	mov.b32 	%r21, %f34;
	shfl.sync.bfly.b32	%r22|%p3, %r21, 16, 31, -1;
	mov.b32 	%f9, %r22;
	add.f32 	%f10, %f34, %f9;
	mov.b32 	%r23, %f10;
	shfl.sync.bfly.b32	%r24|%p4, %r23, 8, 31, -1;
	mov.b32 	%f11, %r24;
	add.f32 	%f12, %f10, %f11;
	mov.b32 	%r25, %f12;
	shfl.sync.bfly.b32	%r26|%p5, %r25, 4, 31, -1;
	mov.b32 	%f13, %r26;
	add.f32 	%f14, %f12, %f13;
	mov.b32 	%r27, %f14;
	shfl.sync.bfly.b32	%r28|%p6, %r27, 2, 31, -1;
	mov.b32 	%f15, %r28;
	add.f32 	%f16, %f14, %f15;
	mov.b32 	%r29, %f16;
	shfl.sync.bfly.b32	%r30|%p7, %r29, 1, 31, -1;
	mov.b32 	%f17, %r30;
	add.f32 	%f4, %f16, %f17;
	and.b32  	%r6, %r49, 31;
	setp.ne.s32 	%p8, %r6, 0;
	@%p8 bra 	$L__BB13_5;
	shr.u32 	%r31, %r49, 3;
	mov.u32 	%r32, _ZZ12rms_norm_f16E5s_sum;
	add.s32 	%r33, %r32, %r31;
	st.shared.f32 	[%r33], %f4;
$L__BB13_5:
	setp.ge.s32 	%p9, %r49, %r10;
	bar.sync 	0;
	shl.b32 	%r34, %r6, 2;
	mov.u32 	%r35, _ZZ12rms_norm_f16E5s_sum;
	add.s32 	%r36, %r35, %r34;
	ld.shared.f32 	%f19, [%r36];
	mov.b32 	%r37, %f19;
	shfl.sync.bfly.b32	%r38|%p10, %r37, 16, 31, -1;
	mov.b32 	%f20, %r38;
	add.f32 	%f21, %f19, %f20;
	mov.b32 	%r39, %f21;
	shfl.sync.bfly.b32	%r40|%p11, %r39, 8, 31, -1;
	mov.b32 	%f22, %r40;
	add.f32 	%f23, %f21, %f22;
	mov.b32 	%r41, %f23;
	shfl.sync.bfly.b32	%r42|%p12, %r41, 4, 31, -1;
	mov.b32 	%f24, %r42;
	add.f32 	%f25, %f23, %f24;
	mov.b32 	%r43, %f25;
	shfl.sync.bfly.b32	%r44|%p13, %r43, 2, 31, -1;
	mov.b32 	%f26, %r44;
	add.f32 	%f27, %f25, %f26;
	mov.b32 	%r45, %f27;
	shfl.sync.bfly.b32	%r46|%p14, %r45, 1, 31, -1;
	mov.b32 	%f28, %r46;
	add.f32 	%f29, %f27, %f28;
	// begin inline asm
	{  cvt.f32.f16 %f18, %rs2;}

	// end inline asm
	cvt.rn.f32.s32 	%f30, %r10;
	div.rn.f32 	%f31, %f29, %f30;
	add.f32 	%f5, %f31, %f18;
	@%p9 bra 	$L__BB13_8;
	rsqrt.approx.f32 	%f32, %f5;
	// begin inline asm
	{  cvt.rn.f16.f32 %rs5, %f32;}

	// end inline asm
	mov.u32 	%r7, %ntid.x;
	cvta.to.global.u64 	%rd2, %rd3;
$L__BB13_7:
	mad.lo.s32 	%r47, %r49, %r11, %r1;
	mul.wide.s32 	%rd7, %r47, 2;
	add.s64 	%rd8, %rd1, %rd7;
	ld.global.u16 	%rs8, [%rd8];
	// begin inline asm
	{mul.f16 %rs6,%rs5,%rs8;
}
	// end inline asm
	add.s64 	%rd9, %rd2, %rd7;
	st.global.u16 	[%rd9], %rs6;
	add.s32 	%r49, %r49, %r7;
	setp.lt.s32 	%p15, %r49, %r10;
	@%p15 bra 	$L__BB13_7;
$L__BB13_8:
	ret;

}


// ===== COMPILED SASS (sm_100) =====

	.target	sm_100

	.elftype	@"ET_EXEC"


//--------------------- .note.nv.tkinfo           --------------------------
	.section	.note.nv.tkinfo,"",@"SHT_NOTE"
	.sectionflags	@"SHF_NOTE_NV_TKINFO"
	.tkinfo
        /*0018*/ 	.word	0x00000002
        /*0030*/ 	.string	""
        /*0030*/ 	.string	"ptxas"
        /*0030*/ 	.string	"Cuda compilation tools, release 13.0, V13.0.88"
        /*0030*/ 	.string	"Build cuda_13.0.r13.0/compiler.36424714_0"
        /*0030*/ 	.string	"-arch sm_100 -m 64 "



//--------------------- .note.nv.cuinfo           --------------------------
	.section	.note.nv.cuinfo,"",@"SHT_NOTE"
	.sectionflags	@"SHF_NOTE_NV_CUINFO"
        /*0018*/ 	.short	0x0002
        /*001a*/ 	.short	0x0064
        /*001c*/ 	.short	0x0082
	.zero		2


//--------------------- .nv.info                  --------------------------
	.section	.nv.info,"",@"SHT_CUDA_INFO"
	.align	4


	//----- nvinfo : EIATTR_REGCOUNT
	.align		4
        /*0000*/ 	.byte	0x04, 0x2f
        /*0002*/ 	.short	(.L_1 - .L_0)
	.align		4
.L_0:
        /*0004*/ 	.word	index@(gelu_approx_f32)
        /*0008*/ 	.word	0x00000010


	//----- nvinfo : EIATTR_FRAME_SIZE
	.align		4
.L_1:
        /*000c*/ 	.byte	0x04, 0x11
        /*000e*/ 	.short	(.L_3 - .L_2)
	.align		4
.L_2:
        /*0010*/ 	.word	index@(gelu_approx_f32)
        /*0014*/ 	.word	0x00000000


	//----- nvinfo : EIATTR_REGCOUNT
	.align		4
.L_3:
        /*0018*/ 	.byte	0x04, 0x2f
        /*001a*/ 	.short	(.L_5 - .L_4)
	.align		4
.L_4:
        /*001c*/ 	.word	index@(gelu_approx_f16)
        /*0020*/ 	.word	0x0000000e


	//----- nvinfo : EIATTR_FRAME_SIZE
	.align		4
.L_5:
        /*0024*/ 	.byte	0x04, 0x11
        /*0026*/ 	.short	(.L_7 - .L_6)
	.align		4
.L_6:
        /*0028*/ 	.word	index@(gelu_approx_f16)
        /*002c*/ 	.word	0x00000000


	//----- nvinfo : EIATTR_REGCOUNT
	.align		4
.L_7:
        /*0030*/ 	.byte	0x04, 0x2f
        /*0032*/ 	.short	(.L_9 - .L_8)
	.align		4
.L_8:
        /*0034*/ 	.word	index@(gelu_approx_fast_f32)
        /*0038*/ 	.word	0x0000000e


	//----- nvinfo : EIATTR_FRAME_SIZE
	.align		4
.L_9:
        /*003c*/ 	.byte	0x04, 0x11
        /*003e*/ 	.short	(.L_11 - .L_10)
	.align		4
.L_10:
        /*0040*/ 	.word	index@(gelu_approx_fast_f32)
        /*0044*/ 	.word	0x00000000


	//----- nvinfo : EIATTR_REGCOUNT
	.align		4
.L_11:
        /*0048*/ 	.byte	0x04, 0x2f
        /*004a*/ 	.short	(.L_13 - .L_12)
	.align		4
.L_12:
        /*004c*/ 	.word	index@(gelu_approx_fast_f16)
        /*0050*/ 	.word	0x0000000e


	//----- nvinfo : EIATTR_FRAME_SIZE
	.align		4
.L_13:
        /*0054*/ 	.byte	0x04, 0x11
        /*0056*/ 	.short	(.L_15 - .L_14)
	.align		4
.L_14:
        /*0058*/ 	.word	index@(gelu_approx_fast_f16)
        /*005c*/ 	.word	0x00000000


	//----- nvinfo : EIATTR_REGCOUNT
	.align		4
.L_15:
        /*0060*/ 	.byte	0x04, 0x2f
        /*0062*/ 	.short	(.L_17 - .L_16)
	.align		4
.L_16:
        /*0064*/ 	.word	index@(apply_rope_nd2_f32)
        /*0068*/ 	.word	0x0000001c


	//----- nvinfo : EIATTR_FRAME_SIZE
	.align		4
.L_17:
        /*006c*/ 	.byte	0x04, 0x11
        /*006e*/ 	.short	(.L_19 - .L_18)
	.align		4
.L_18:
        /*0070*/ 	.word	index@(apply_rope_nd2_f32)
        /*0074*/ 	.word	0x00000000


	//----- nvinfo : EIATTR_REGCOUNT
	.align		4
.L_19:
        /*0078*/ 	.byte	0x04, 0x2f
        /*007a*/ 	.short	(.L_21 - .L_20)
	.align		4
.L_20:
        /*007c*/ 	.word	index@(apply_rope_nd3_f32)
        /*0080*/ 	.word	0x0000001a


	//----- nvinfo : EIATTR_FRAME_SIZE
	.align		4
.L_21:
        /*0084*/ 	.byte	0x04, 0x11
        /*0086*/ 	.short	(.L_23 - .L_22)
	.align		4
.L_22:
        /*0088*/ 	.word	index@(apply_rope_nd3_f32)
        /*008c*/ 	.word	0x00000000


	//----- nvinfo : EIATTR_REGCOUNT
	.align		4
.L_23:
        /*0090*/ 	.byte	0x04, 0x2f
        /*0092*/ 	.short	(.L_25 - .L_24)
	.align		4
.L_24:
        /*0094*/ 	.word	index@(apply_rope_nd4_f32)
        /*0098*/ 	.word	0x0000001a


	//----- nvinfo : EIATTR_FRAME_SIZE
	.align		4
.L_25:
        /*009c*/ 	.byte	0x04, 0x11
        /*009e*/ 	.short	(.L_27 - .L_26)
	.align		4
.L_26:
        /*00a0*/ 	.word	index@(apply_rope_nd4_f32)
        /*00a4*/ 	.word	0x00000000


	//----- nvinfo : EIATTR_REGCOUNT
	.align		4
.L_27:
        /*00a8*/ 	.byte	0x04, 0x2f
        /*00aa*/ 	.short	(.L_29 - .L_28)
	.align		4
.L_28:
        /*00ac*/ 	.word	index@(apply_rope_nd2_f16)
        /*00b0*/ 	.word	0x0000001a


	//----- nvinfo : EIATTR_FRAME_SIZE
	.align		4
.L_29:
        /*00b4*/ 	.byte	0x04, 0x11
        /*00b6*/ 	.short	(.L_31 - .L_30)
	.align		4
.L_30:
        /*00b8*/ 	.word	index@(apply_rope_nd2_f16)
        /*00bc*/ 	.word	0x00000000


	//----- nvinfo : EIATTR_REGCOUNT
	.align		4
.L_31:
        /*00c0*/ 	.byte	0x04, 0x2f
        /*00c2*/ 	.short	(.L_33 - .L_32)
	.align		4
.L_32:
        /*00c4*/ 	.word	index@(apply_rope_nd3_f16)
        /*00c8*/ 	.word	0x0000001a


	//----- nvinfo : EIATTR_FRAME_SIZE
	.align		4
.L_33:
        /*00cc*/ 	.byte	0x04, 0x11
        /*00ce*/ 	.short	(.L_35 - .L_34)
	.align		4
.L_34:
        /*00d0*/ 	.word	index@(apply_rope_nd3_f16)
        /*00d4*/ 	.word	0x00000000


	//----- nvinfo : EIATTR_REGCOUNT
	.align		4
.L_35:
        /*00d8*/ 	.byte	0x04, 0x2f
        /*00da*/ 	.short	(.L_37 - .L_36)
	.align		4
.L_36:
        /*00dc*/ 	.word	index@(apply_rope_nd4_f16)
        /*00e0*/ 	.word	0x0000001a


	//----- nvinfo : EIATTR_FRAME_SIZE
	.align		4
.L_37:
        /*00e4*/ 	.byte	0x04, 0x11
        /*00e6*/ 	.short	(.L_39 - .L_38)
	.align		4
.L_38:
        /*00e8*/ 	.word	index@(apply_rope_nd4_f16)
        /*00ec*/ 	.word	0x00000000


	//----- nvinfo : EIATTR_REGCOUNT
	.align		4
.L_39:
        /*00f0*/ 	.byte	0x04, 0x2f
        /*00f2*/ 	.short	(.L_41 - .L_40)
	.align		4
.L_40:
        /*00f4*/ 	.word	index@(rms_norm_small_f32)
        /*00f8*/ 	.word	0x00000012


	//----- nvinfo : EIATTR_FRAME_SIZE
	.align		4
.L_41:
        /*00fc*/ 	.byte	0x04, 0x11
        /*00fe*/ 	.short	(.L_43 - .L_42)
	.align		4
.L_42:
        /*0100*/ 	.word	index@($__internal_3_$__cuda_sm3x_div_rn_noftz_f32_slowpath)
        /*0104*/ 	.word	0x00000000


	//----- nvinfo : EIATTR_FRAME_SIZE
	.align		4
.L_43:
        /*0108*/ 	.byte	0x04, 0x11
        /*010a*/ 	.short	(.L_45 - .L_44)
	.align		4
.L_44:
        /*010c*/ 	.word	index@(rms_norm_small_f32)
        /*0110*/ 	.word	0x00000000


	//----- nvinfo : EIATTR_REGCOUNT
	.align		4
.L_45:
        /*0114*/ 	.byte	0x04, 0x2f
        /*0116*/ 	.short	(.L_47 - .L_46)
	.align		4
.L_46:
        /*0118*/ 	.word	index@(rms_norm_f32)
        /*011c*/ 	.word	0x00000012


	//----- nvinfo : EIATTR_FRAME_SIZE
	.align		4
.L_47:
        /*0120*/ 	.byte	0x04, 0x11
        /*0122*/ 	.short	(.L_49 - .L_48)
	.align		4
.L_48:
        /*0124*/ 	.word	index@($__internal_2_$__cuda_sm3x_div_rn_noftz_f32_slowpath)
        /*0128*/ 	.word	0x00000000


	//----- nvinfo : EIATTR_FRAME_SIZE
	.align		4
.L_49:
        /*012c*/ 	.byte	0x04, 0x11
        /*012e*/ 	.short	(.L_51 - .L_50)
	.align		4
.L_50:
        /*0130*/ 	.word	index@(rms_norm_f32)
        /*0134*/ 	.word	0x00000000


	//----- nvinfo : EIATTR_REGCOUNT
	.align		4
.L_51:
        /*0138*/ 	.byte	0x04, 0x2f
        /*013a*/ 	.short	(.L_53 - .L_52)
	.align		4
.L_52:
        /*013c*/ 	.word	index@(rms_norm_small_f16)
        /*0140*/ 	.word	0x00000011


	//----- nvinfo : EIATTR_FRAME_SIZE
	.align		4
.L_53:
        /*0144*/ 	.byte	0x04, 0x11
        /*0146*/ 	.short	(.L_55 - .L_54)
	.align		4
.L_54:
        /*0148*/ 	.word	index@($__internal_1_$__cuda_sm3x_div_rn_noftz_f32_slowpath)
        /*014c*/ 	.word	0x00000000


	//----- nvinfo : EIATTR_FRAME_SIZE
	.align		4
.L_55:
        /*0150*/ 	.byte	0x04, 0x11
        /*0152*/ 	.short	(.L_57 - .L_56)
	.align		4
.L_56:
        /*0154*/ 	.word	index@(rms_norm_small_f16)
        /*0158*/ 	.word	0x00000000


	//----- nvinfo : EIATTR_REGCOUNT
	.align		4
.L_57:
        /*015c*/ 	.byte	0x04, 0x2f
        /*015e*/ 	.short	(.L_59 - .L_58)
	.align		4
.L_58:
        /*0160*/ 	.word	index@(rms_norm_f16)
        /*0164*/ 	.word	0x00000012


	//----- nvinfo : EIATTR_FRAME_SIZE
	.align		4
.L_59:
        /*0168*/ 	.byte	0x04, 0x11
        /*016a*/ 	.short	(.L_61 - .L_60)
	.align		4
.L_60:
        /*016c*/ 	.word	index@($__internal_0_$__cuda_sm3x_div_rn_noftz_f32_slowpath)
        /*0170*/ 	.word	0x00000000


	//----- nvinfo : EIATTR_FRAME_SIZE
	.align		4
.L_61:
        /*0174*/ 	.byte	0x04, 0x11
        /*0176*/ 	.short	(.L_63 - .L_62)
	.align		4
.L_62:
        /*0178*/ 	.word	index@(rms_norm_f16)
        /*017c*/ 	.word	0x00000000


	//----- nvinfo : EIATTR_MIN_STACK_SIZE
	.align		4
.L_63:
        /*0180*/ 	.byte	0x04, 0x12
        /*0182*/ 	.short	(.L_65 - .L_64)
	.align		4
.L_64:
        /*0184*/ 	.word	index@(rms_norm_f16)
        /*0188*/ 	.word	0x00000000


	//----- nvinfo : EIATTR_MIN_STACK_SIZE
	.align		4
.L_65:
        /*018c*/ 	.byte	0x04, 0x12
        /*018e*/ 	.short	(.L_67 - .L_66)
	.align		4
.L_66:
        /*0190*/ 	.word	index@(rms_norm_small_f16)
        /*0194*/ 	.word	0x00000000


	//----- nvinfo : EIATTR_MIN_STACK_SIZE
	.align		4
.L_67:
        /*0198*/ 	.byte	0x04, 0x12
        /*019a*/ 	.short	(.L_69 - .L_68)
	.align		4
.L_68:
        /*019c*/ 	.word	index@(rms_norm_f32)
        /*01a0*/ 	.word	0x00000000


	//----- nvinfo : EIATTR_MIN_STACK_SIZE
	.align		4
.L_69:
        /*01a4*/ 	.byte	0x04, 0x12
        /*01a6*/ 	.short	(.L_71 - .L_70)
	.align		4
.L_70:
        /*01a8*/ 	.word	index@(rms_norm_small_f32)
        /*01ac*/ 	.word	0x00000000


	//----- nvinfo : EIATTR_MIN_STACK_SIZE
	.align		4
.L_71:
        /*01b0*/ 	.byte	0x04, 0x12
        /*01b2*/ 	.short	(.L_73 - .L_72)
	.align		4
.L_72:
        /*01b4*/ 	.word	index@(apply_rope_nd4_f16)
        /*01b8*/ 	.word	0x00000000


	//----- nvinfo : EIATTR_MIN_STACK_SIZE
	.align		4
.L_73:
        /*01bc*/ 	.byte	0x04, 0x12
        /*01be*/ 	.short	(.L_75 - .L_74)
	.align		4
.L_74:
        /*01c0*/ 	.word	index@(apply_rope_nd3_f16)
        /*01c4*/ 	.word	0x00000000


	//----- nvinfo : EIATTR_MIN_STACK_SIZE
	.align		4
.L_75:
        /*01c8*/ 	.byte	0x04, 0x12
        /*01ca*/ 	.short	(.L_77 - .L_76)
	.align		4
.L_76:
        /*01cc*/ 	.word	index@(apply_rope_nd2_f16)
        /*01d0*/ 	.word	0x00000000


	//----- nvinfo : EIATTR_MIN_STACK_SIZE
	.align		4
.L_77:
        /*01d4*/ 	.byte	0x04, 0x12
        /*01d6*/ 	.short	(.L_79 - .L_78)
	.align		4
.L_78:
        /*01d8*/ 	.word	index@(apply_rope_nd4_f32)
        /*01dc*/ 	.word	0x00000000


	//----- nvinfo : EIATTR_MIN_STACK_SIZE
	.align		4
.L_79:
        /*01e0*/ 	.byte	0x04, 0x12
        /*01e2*/ 	.short	(.L_81 - .L_80)
	.align		4
.L_80:
        /*01e4*/ 	.word	index@(apply_rope_nd3_f32)
        /*01e8*/ 	.word	0x00000000


	//----- nvinfo : EIATTR_MIN_STACK_SIZE
	.align		4
.L_81:
        /*01ec*/ 	.byte	0x04, 0x12
        /*01ee*/ 	.short	(.L_83 - .L_82)
	.align		4
.L_82:
        /*01f0*/ 	.word	index@(apply_rope_nd2_f32)
        /*01f4*/ 	.word	0x00000000


	//----- nvinfo : EIATTR_MIN_STACK_SIZE
	.align		4
.L_83:
        /*01f8*/ 	.byte	0x04, 0x12
        /*01fa*/ 	.short	(.L_85 - .L_84)
	.align		4
.L_84:
        /*01fc*/ 	.word	index@(gelu_approx_fast_f16)
        /*0200*/ 	.word	0x00000000


	//----- nvinfo : EIATTR_MIN_STACK_SIZE
	.align		4
.L_85:
        /*0204*/ 	.byte	0x04, 0x12
        /*0206*/ 	.short	(.L_87 - .L_86)
	.align		4
.L_86:
        /*0208*/ 	.word	index@(gelu_approx_fast_f32)
        /*020c*/ 	.word	0x00000000


	//----- nvinfo : EIATTR_MIN_STACK_SIZE
	.align		4
.L_87:
        /*0210*/ 	.byte	0x04, 0x12
        /*0212*/ 	.short	(.L_89 - .L_88)
	.align		4
.L_88:
        /*0214*/ 	.word	index@(gelu_approx_f16)
        /*0218*/ 	.word	0x00000000


	//----- nvinfo : EIATTR_MIN_STACK_SIZE
	.align		4
.L_89:
        /*021c*/ 	.byte	0x04, 0x12
        /*021e*/ 	.short	(.L_91 - .L_90)
	.align		4
.L_90:
        /*0220*/ 	.word	index@(gelu_approx_f32)
        /*0224*/ 	.word	0x00000000
.L_91:


//--------------------- .nv.compat                --------------------------
	.section	.nv.compat,"",@"SHT_CUDA_COMPAT_INFO"
	.align	4
        /*0000*/ 	.byte	0x02, 0x09, 0x00, 0x00, 0x02, 0x02, 0x01, 0x00, 0x02, 0x05, 0x05, 0x00, 0x03, 0x07, 0x01, 0x01
        /*0010*/ 	.byte	0x02, 0x03, 0x00, 0x00, 0x02, 0x06, 0x01, 0x00, 0x04, 0x0b, 0x08, 0x00, 0x01, 0x00, 0x00, 0x00
        /*0020*/ 	.byte	0x00, 0x00, 0x00, 0x00


//--------------------- .nv.info.rms_norm_f16     --------------------------
	.section	.nv.info.rms_norm_f16,"",@"SHT_CUDA_INFO"
	.sectionflags	@""
	.align	4


	//----- nvinfo : EIATTR_CUDA_API_VERSION
	.align		4
        /*0000*/ 	.byte	0x04, 0x37
        /*0002*/ 	.short	(.L_93 - .L_92)
.L_92:
        /*0004*/ 	.word	0x00000082


	//----- nvinfo : EIATTR_KPARAM_INFO
	.align		4
.L_93:
        /*0008*/ 	.byte	0x04, 0x17
        /*000a*/ 	.short	(.L_95 - .L_94)
.L_94:
        /*000c*/ 	.word	0x00000000
        /*0010*/ 	.short	0x0008
        /*0012*/ 	.short	0x0028
        /*0014*/ 	.byte	0x00, 0xf0, 0x09, 0x00


	//----- nvinfo : EIATTR_KPARAM_INFO
	.align		4
.L_95:
        /*0018*/ 	.byte	0x04, 0x17
        /*001a*/ 	.short	(.L_97 - .L_96)
.L_96:
        /*001c*/ 	.word	0x00000000
        /*0020*/ 	.short	0x0007
        /*0022*/ 	.short	0x0024
        /*0024*/ 	.byte	0x00, 0xf0, 0x11, 0x00


	//----- nvinfo : EIATTR_KPARAM_INFO
	.align		4
.L_97:
        /*0028*/ 	.byte	0x04, 0x17
        /*002a*/ 	.short	(.L_99 - .L_98)
.L_98:
        /*002c*/ 	.word	0x00000000
        /*0030*/ 	.short	0x0006
        /*0032*/ 	.short	0x0020
        /*0034*/ 	.byte	0x00, 0xf0, 0x11, 0x00


	//----- nvinfo : EIATTR_KPARAM_INFO
	.align		4
.L_99:
        /*0038*/ 	.byte	0x04, 0x17
        /*003a*/ 	.short	(.L_101 - .L_100)
.L_100:
        /*003c*/ 	.word	0x00000000
        /*0040*/ 	.short	0x0005
        /*0042*/ 	.short	0x001c
        /*0044*/ 	.byte	0x00, 0xf0, 0x11, 0x00


	//----- nvinfo : EIATTR_KPARAM_INFO
	.align		4
.L_101:
        /*0048*/ 	.byte	0x04, 0x17
        /*004a*/ 	.short	(.L_103 - .L_102)
.L_102:
        /*004c*/ 	.word	0x00000000
        /*0050*/ 	.short	0x0004
        /*0052*/ 	.short	0x0018
        /*0054*/ 	.byte	0x00, 0xf0, 0x11, 0x00


	//----- nvinfo : EIATTR_KPARAM_INFO
	.align		4
.L_103:
        /*0058*/ 	.byte	0x04, 0x17
        /*005a*/ 	.short	(.L_105 - .L_104)
.L_104:
        /*005c*/ 	.word	0x00000000
        /*0060*/ 	.short	0x0003
        /*0062*/ 	.short	0x0014
        /*0064*/ 	.byte	0x00, 0xf0, 0x11, 0x00


	//----- nvinfo : EIATTR_KPARAM_INFO
	.align		4
.L_105:
        /*0068*/ 	.byte	0x04, 0x17
        /*006a*/ 	.short	(.L_107 - .L_106)
.L_106:
        /*006c*/ 	.word	0x00000000
        /*0070*/ 	.short	0x0002
        /*0072*/ 	.short	0x0010
        /*0074*/ 	.byte	0x00, 0xf0, 0x11, 0x00


	//----- nvinfo : EIATTR_KPARAM_INFO
	.align		4
.L_107:
        /*0078*/ 	.byte	0x04, 0x17
        /*007a*/ 	.short	(.L_109 - .L_108)
.L_108:
        /*007c*/ 	.word	0x00000000
        /*0080*/ 	.short	0x0001
        /*0082*/ 	.short	0x0008
        /*0084*/ 	.byte	0x00, 0xf5, 0x21, 0x00


	//----- nvinfo : EIATTR_KPARAM_INFO
	.align		4
.L_109:
        /*0088*/ 	.byte	0x04, 0x17
        /*008a*/ 	.short	(.L_111 - .L_110)
.L_110:
        /*008c*/ 	.word	0x00000000
        /*0090*/ 	.short	0x0000
        /*0092*/ 	.short	0x0000
        /*0094*/ 	.byte	0x00, 0xf5, 0x21, 0x00


	//----- nvinfo : EIATTR_SPARSE_MMA_MASK
	.align		4
.L_111:
        /*0098*/ 	.byte	0x03, 0x50
        /*009a*/ 	.short	0x0000


	//----- nvinfo : EIATTR_MAXREG_COUNT
	.align		4
        /*009c*/ 	.byte	0x03, 0x1b
        /*009e*/ 	.short	0x00ff


	//----- nvinfo : EIATTR_NUM_BARRIERS
	.align		4
        /*00a0*/ 	.byte	0x02, 0x4c
        /*00a2*/ 	.byte	0x01
	.zero		1


	//----- nvinfo : EIATTR_MERCURY_ISA_VERSION
	.align		4
        /*00a4*/ 	.byte	0x03, 0x5f
        /*00a6*/ 	.short	0x0101


	//----- nvinfo : EIATTR_COOP_GROUP_MASK_REGIDS
	.align		4
        /*00a8*/ 	.byte	0x04, 0x29
        /*00aa*/ 	.short	(.L_113 - .L_112)


	//   ....[0]....
.L_112:
        /*00ac*/ 	.word	0xffffffff


	//   ....[1]....
        /*00b0*/ 	.word	0xffffffff


	//   ....[2]....
        /*00b4*/ 	.word	0xffffffff


	//   ....[3]....
        /*00b8*/ 	.word	0xffffffff


	//   ....[4]....
        /*00bc*/ 	.word	0xffffffff


	//   ....[5]....
        /*00c0*/ 	.word	0xffffffff


	//   ....[6]....
        /*00c4*/ 	.word	0xffffffff


	//   ....[7]....
        /*00c8*/ 	.word	0xffffffff


	//   ....[8]....
        /*00cc*/ 	.word	0xffffffff


	//   ....[9]....
        /*00d0*/ 	.word	0xffffffff


	//----- nvinfo : EIATTR_COOP_GROUP_INSTR_OFFSETS
	.align		4
.L_113:
        /*00d4*/ 	.byte	0x04, 0x28
        /*00d6*/ 	.short	(.L_115 - .L_114)


	//   ....[0]....
.L_114:
        /*00d8*/ 	.word	0x000002f0


	//   ....[1]....
        /*00dc*/ 	.word	0x00000380


	//   ....[2]....
        /*00e0*/ 	.word	0x000003c0


	//   ....[3]....
        /*00e4*/ 	.word	0x000003e0


	//   ....[4]....
        /*00e8*/ 	.word	0x00000400


	//   ....[5]....
        /*00ec*/ 	.word	0x00000470


	//   ....[6]....
        /*00f0*/ 	.word	0x000004a0


	//   ....[7]....
        /*00f4*/ 	.word	0x000004d0


	//   ....[8]....
        /*00f8*/ 	.word	0x000004f0


	//   ....[9]....
        /*00fc*/ 	.word	0x00000510


	//----- nvinfo : EIATTR_VRC_CTA_INIT_COUNT
	.align		4
.L_115:
        /*0100*/ 	.byte	0x02, 0x4a
	.zero		1
	.zero		1


	//----- nvinfo : EIATTR_EXIT_INSTR_OFFSETS
	.align		4
        /*0104*/ 	.byte	0x04, 0x1c
        /*0106*/ 	.short	(.L_117 - .L_116)


	//   ....[0]....
.L_116:
        /*0108*/ 	.word	0x000005e0


	//   ....[1]....
        /*010c*/ 	.word	0x00000720


	//----- nvinfo : EIATTR_CRS_STACK_SIZE
	.align		4
.L_117:
        /*0110*/ 	.byte	0x04, 0x1e
        /*0112*/ 	.short	(.L_119 - .L_118)
.L_118:
        /*0114*/ 	.word	0x00000000


	//----- nvinfo : EIATTR_CBANK_PARAM_SIZE
	.align		4
.L_119:
        /*0118*/ 	.byte	0x03, 0x19
        /*011a*/ 	.short	0x002a


	//----- nvinfo : EIATTR_PARAM_CBANK
	.align		4
        /*011c*/ 	.byte	0x04, 0x0a
        /*011e*/ 	.short	(.L_121 - .L_120)
	.align		4
.L_120:
        /*0120*/ 	.word	index@(.nv.constant0.rms_norm_f16)
        /*0124*/ 	.short	0x0380
        /*0126*/ 	.short	0x002a


	//----- nvinfo : EIATTR_SW_WAR
	.align		4
.L_121:
        /*0128*/ 	.byte	0x04, 0x36
        /*012a*/ 	.short	(.L_123 - .L_122)
.L_122:
        /*012c*/ 	.word	0x00000008
.L_123:


//--------------------- .nv.info.rms_norm_small_f16 --------------------------
	.section	.nv.info.rms_norm_small_f16,"",@"SHT_CUDA_INFO"
	.sectionflags	@""
	.align	4


	//----- nvinfo : EIATTR_CUDA_API_VERSION
	.align		4
        /*0000*/ 	.byte	0x04, 0x37
        /*0002*/ 	.short	(.L_125 - .L_124)
.L_124:
        /*0004*/ 	.word	0x00000082


	//----- nvinfo : EIATTR_KPARAM_INFO
	.align		4
.L_125:
        /*0008*/ 	.byte	0x04, 0x17
        /*000a*/ 	.short	(.L_127 - .L_126)
.L_126:
        /*000c*/ 	.word	0x00000000
        /*0010*/ 	.short	0x0008
        /*0012*/ 	.short	0x0028
        /*0014*/ 	.byte	0x00, 0xf0, 0x09, 0x00


	//----- nvinfo : EIATTR_KPARAM_INFO
	.align		4
.L_127:
        /*0018*/ 	.byte	0x04, 0x17
        /*001a*/ 	.short	(.L_129 - .L_128)
.L_128:
        /*001c*/ 	.word	0x00000000
        /*0020*/ 	.short	0x0007
        /*0022*/ 	.short	0x0024
        /*0024*/ 	.byte	0x00, 0xf0, 0x11, 0x00


	//----- nvinfo : EIATTR_KPARAM_INFO
	.align		4
.L_129:
        /*0028*/ 	.byte	0x04, 0x17
        /*002a*/ 	.short	(.L_131 - .L_130)
.L_130:
        /*002c*/ 	.word	0x00000000
        /*0030*/ 	.short	0x0006
        /*0032*/ 	.short	0x0020
        /*0034*/ 	.byte	0x00, 0xf0, 0x11, 0x00


	//----- nvinfo : EIATTR_KPARAM_INFO
	.align		4
.L_131:
        /*0038*/ 	.byte	0x04, 0x17
        /*003a*/ 	.short	(.L_133 - .L_132)
.L_132:
        /*003c*/ 	.word	0x00000000
        /*0040*/ 	.short	0x0005
        /*0042*/ 	.short	0x001c
        /*0044*/ 	.byte	0x00, 0xf0, 0x11, 0x00


	//----- nvinfo : EIATTR_KPARAM_INFO
	.align		4
.L_133:
        /*0048*/ 	.byte	0x04, 0x17
        /*004a*/ 	.short	(.L_135 - .L_134)
.L_134:
        /*004c*/ 	.word	0x00000000
        /*0050*/ 	.short	0x0004
        /*0052*/ 	.short	0x0018
        /*0054*/ 	.byte	0x00, 0xf0, 0x11, 0x00


	//----- nvinfo : EIATTR_KPARAM_INFO
	.align		4
.L_135:
        /*0058*/ 	.byte	0x04, 0x17
        /*005a*/ 	.short	(.L_137 - .L_136)
.L_136:
        /*005c*/ 	.word	0x00000000
        /*0060*/ 	.short	0x0003
        /*0062*/ 	.short	0x0014
        /*0064*/ 	.byte	0x00, 0xf0, 0x11, 0x00


	//----- nvinfo : EIATTR_KPARAM_INFO
	.align		4
.L_137:
        /*0068*/ 	.byte	0x04, 0x17
        /*006a*/ 	.short	(.L_139 - .L_138)
.L_138:
        /*006c*/ 	.word	0x00000000
        /*0070*/ 	.short	0x0002
        /*0072*/ 	.short	0x0010
        /*0074*/ 	.byte	0x00, 0xf0, 0x11, 0x00


	//----- nvinfo : EIATTR_KPARAM_INFO
	.align		4
.L_139:
        /*0078*/ 	.byte	0x04, 0x17
        /*007a*/ 	.short	(.L_141 - .L_140)
.L_140:
        /*007c*/ 	.word	0x00000000
        /*0080*/ 	.short	0x0001
        /*0082*/ 	.short	0x0008
        /*0084*/ 	.byte	0x00, 0xf5, 0x21, 0x00


	//----- nvinfo : EIATTR_KPARAM_INFO
	.align		4
.L_141:
        /*0088*/ 	.byte	0x04, 0x17
        /*008a*/ 	.short	(.L_143 - .L_142)
.L_142:
        /*008c*/ 	.word	0x00000000
        /*0090*/ 	.short	0x0000
        /*0092*/ 	.short	0x0000
        /*0094*/ 	.byte	0x00, 0xf5, 0x21, 0x00


	//----- nvinfo : EIATTR_SPARSE_MMA_MASK
	.align		4
.L_143:
        /*0098*/ 	.byte	0x03, 0x50
        /*009a*/ 	.short	0x0000


	//----- nvinfo : EIATTR_MAXREG_COUNT
	.align		4
        /*009c*/ 	.byte	0x03, 0x1b
        /*009e*/ 	.short	0x00ff


	//----- nvinfo : EIATTR_MERCURY_ISA_VERSION
	.align		4
        /*00a0*/ 	.byte	0x03, 0x5f
        /*00a2*/ 	.short	0x0101


	//----- nvinfo : EIATTR_COOP_GROUP_MASK_REGIDS
	.align		4
        /*00a4*/ 	.byte	0x04, 0x29
        /*00a6*/ 	.short	(.L_145 - .L_144)


	//   ....[0]....
.L_144:
        /*00a8*/ 	.word	0xffffffff


	//   ....[1]....
        /*00ac*/ 	.word	0xffffffff


	//   ....[2]....
        /*00b0*/ 	.word	0xffffffff


	//   ....[3]....
        /*00b4*/ 	.word	0xffffffff


	//   ....[4]....
        /*00b8*/ 	.word	0xffffffff


	//----- nvinfo : EIATTR_COOP_GROUP_INSTR_OFFSETS
	.align		4
.L_145:
        /*00bc*/ 	.byte	0x04, 0x28
        /*00be*/ 	.short	(.L_147 - .L_146)


	//   ....[0]....
.L_146:
        /*00c0*/ 	.word	0x000002f0


	//   ....[1]....
        /*00c4*/ 	.word	0x00000340


	//   ....[2]....
        /*00c8*/ 	.word	0x00000370


	//   ....[3]....
        /*00cc*/ 	.word	0x000003c0


	//   ....[4]....
        /*00d0*/ 	.word	0x000003e0


	//----- nvinfo : EIATTR_VRC_CTA_INIT_COUNT
	.align		4
.L_147:
        /*00d4*/ 	.byte	0x02, 0x4a
	.zero		1
	.zero		1


	//----- nvinfo : EIATTR_EXIT_INSTR_OFFSETS
	.align		4
        /*00d8*/ 	.byte	0x04, 0x1c
        /*00da*/ 	.short	(.L_149 - .L_148)


	//   ....[0]....
.L_148:
        /*00dc*/ 	.word	0x000004b0


	//   ....[1]....
        /*00e0*/ 	.word	0x000005f0


	//----- nvinfo : EIATTR_CRS_STACK_SIZE
	.align		4
.L_149:
        /*00e4*/ 	.byte	0x04, 0x1e
        /*00e6*/ 	.short	(.L_151 - .L_150)
.L_150:
        /*00e8*/ 	.word	0x00000000


	//----- nvinfo : EIATTR_CBANK_PARAM_SIZE
	.align		4
.L_151:
        /*00ec*/ 	.byte	0x03, 0x19
        /*00ee*/ 	.short	0x002a


	//----- nvinfo : EIATTR_PARAM_CBANK
	.align		4
        /*00f0*/ 	.byte	0x04, 0x0a
        /*00f2*/ 	.short	(.L_153 - .L_152)
	.align		4
.L_152:
        /*00f4*/ 	.word	index@(.nv.constant0.rms_norm_small_f16)
        /*00f8*/ 	.short	0x0380
        /*00fa*/ 	.short	0x002a


	//----- nvinfo : EIATTR_SW_WAR
	.align		4
.L_153:
        /*00fc*/ 	.byte	0x04, 0x36
        /*00fe*/ 	.short	(.L_155 - .L_154)
.L_154:
        /*0100*/ 	.word	0x00000008
.L_155:


//--------------------- .nv.info.rms_norm_f32     --------------------------
	.section	.nv.info.rms_norm_f32,"",@"SHT_CUDA_INFO"
	.sectionflags	@""
	.align	4


	//----- nvinfo : EIATTR_CUDA_API_VERSION
	.align		4
        /*0000*/ 	.byte	0x04, 0x37
        /*0002*/ 	.short	(.L_157 - .L_156)
.L_156:
        /*0004*/ 	.word	0x00000082


	//----- nvinfo : EIATTR_KPARAM_INFO
	.align		4
.L_157:
        /*0008*/ 	.byte	0x04, 0x17
        /*000a*/ 	.short	(.L_159 - .L_158)
.L_158:
        /*000c*/ 	.word	0x00000000
        /*0010*/ 	.short	0x0008
        /*0012*/ 	.short	0x0028
        /*0014*/ 	.byte	0x00, 0xf0, 0x11, 0x00


	//----- nvinfo : EIATTR_KPARAM_INFO
	.align		4
.L_159:
        /*0018*/ 	.byte	0x04, 0x17
        /*001a*/ 	.short	(.L_161 - .L_160)
.L_160:
        /*001c*/ 	.word	0x00000000
        /*0020*/ 	.short	0x0007
        /*0022*/ 	.short	0x0024
        /*0024*/ 	.byte	0x00, 0xf0, 0x11, 0x00


	//----- nvinfo : EIATTR_KPARAM_INFO
	.align		4
.L_161:
        /*0028*/ 	.byte	0x04, 0x17
        /*002a*/ 	.short	(.L_163 - .L_162)
.L_162:
        /*002c*/ 	.word	0x00000000
        /*0030*/ 	.short	0x0006
        /*0032*/ 	.short	0x0020
        /*0034*/ 	.byte	0x00, 0xf0, 0x11, 0x00


	//----- nvinfo : EIATTR_KPARAM_INFO
	.align		4
.L_163:
        /*0038*/ 	.byte	0x04, 0x17
        /*003a*/ 	.short	(.L_165 - .L_164)
.L_164:
        /*003c*/ 	.word	0x00000000
        /*0040*/ 	.short	0x0005
        /*0042*/ 	.short	0x001c
        /*0044*/ 	.byte	0x00, 0xf0, 0x11, 0x00


	//----- nvinfo : EIATTR_KPARAM_INFO
	.align		4
.L_165:
        /*0048*/ 	.byte	0x04, 0x17
        /*004a*/ 	.short	(.L_167 - .L_166)
.L_166:
        /*004c*/ 	.word	0x00000000
        /*0050*/ 	.short	0x0004
        /*0052*/ 	.short	0x0018
        /*0054*/ 	.byte	0x00, 0xf0, 0x11, 0x00


	//----- nvinfo : EIATTR_KPARAM_INFO
	.align		4
.L_167:
        /*0058*/ 	.byte	0x04, 0x17
        /*005a*/ 	.short	(.L_169 - .L_168)
.L_168:
        /*005c*/ 	.word	0x00000000
        /*0060*/ 	.short	0x0003
        /*0062*/ 	.short	0x0014
        /*0064*/ 	.byte	0x00, 0xf0, 0x11, 0x00


	//----- nvinfo : EIATTR_KPARAM_INFO
	.align		4
.L_169:
        /*0068*/ 	.byte	0x04, 0x17
        /*006a*/ 	.short	(.L_171 - .L_170)
.L_170:
        /*006c*/ 	.word	0x00000000
        /*0070*/ 	.short	0x0002
        /*0072*/ 	.short	0x0010
        /*0074*/ 	.byte	0x00, 0xf0, 0x11, 0x00


	//----- nvinfo : EIATTR_KPARAM_INFO
	.align		4
.L_171:
        /*0078*/ 	.byte	0x04, 0x17
        /*007a*/ 	.short	(.L_173 - .L_172)
.L_172:
        /*007c*/ 	.word	0x00000000
        /*0080*/ 	.short	0x0001
        /*0082*/ 	.short	0x0008
        /*0084*/ 	.byte	0x00, 0xf5, 0x21, 0x00


	//----- nvinfo : EIATTR_KPARAM_INFO
	.align		4
.L_173:
        /*0088*/ 	.byte	0x04, 0x17
        /*008a*/ 	.short	(.L_175 - .L_174)
.L_174:
        /*008c*/ 	.word	0x00000000
        /*0090*/ 	.short	0x0000
        /*0092*/ 	.short	0x0000
        /*0094*/ 	.byte	0x00, 0xf5, 0x21, 0x00


	//----- nvinfo : EIATTR_SPARSE_MMA_MASK
	.align		4
.L_175:
        /*0098*/ 	.byte	0x03, 0x50
        /*009a*/ 	.short	0x0000


	//----- nvinfo : EIATTR_MAXREG_COUNT
	.align		4
        /*009c*/ 	.byte	0x03, 0x1b
        /*009e*/ 	.short	0x00ff


	//----- nvinfo : EIATTR_NUM_BARRIERS
	.align		4
        /*00a0*/ 	.byte	0x02, 0x4c
        /*00a2*/ 	.byte	0x01
	.zero		1


	//----- nvinfo : EIATTR_MERCURY_ISA_VERSION
	.align		4
        /*00a4*/ 	.byte	0x03, 0x5f
        /*00a6*/ 	.short	0x0101


	//----- nvinfo : EIATTR_COOP_GROUP_MASK_REGIDS
	.align		4
        /*00a8*/ 	.byte	0x04, 0x29
        /*00aa*/ 	.short	(.L_177 - .L_176)


	//   ....[0]....
.L_176:
        /*00ac*/ 	.word	0xffffffff


	//   ....[1]....
        /*00b0*/ 	.word	0xffffffff


	//   ....[2]....
        /*00b4*/ 	.word	0xffffffff


	//   ....[3]....
        /*00b8*/ 	.word	0xffffffff


	//   ....[4]....
        /*00bc*/ 	.word	0xffffffff


	//   ....[5]....
        /*00c0*/ 	.word	0xffffffff


	//   ....[6]....
        /*00c4*/ 	.word	0xffffffff


	//   ....[7]....
        /*00c8*/ 	.word	0xffffffff


	//   ....[8]....
        /*00cc*/ 	.word	0xffffffff


	//   ....[9]....
        /*00d0*/ 	.word	0xffffffff


	//----- nvinfo : EIATTR_COOP_GROUP_INSTR_OFFSETS
	.align		4
.L_177:
        /*00d4*/ 	.byte	0x04, 0x28
        /*00d6*/ 	.short	(.L_179 - .L_178)


	//   ....[0]....
.L_178:
        /*00d8*/ 	.word	0x000002e0


	//   ....[1]....
        /*00dc*/ 	.word	0x00000360


	//   ....[2]....
        /*00e0*/ 	.word	0x000003a0


	//   ....[3]....
        /*00e4*/ 	.word	0x000003c0


	//   ....[4]....
        /*00e8*/ 	.word	0x000003e0


	//   ....[5]....
        /*00ec*/ 	.word	0x00000450


	//   ....[6]....
        /*00f0*/ 	.word	0x00000480


	//   ....[7]....
        /*00f4*/ 	.word	0x000004b0


	//   ....[8]....
        /*00f8*/ 	.word	0x000004d0


	//   ....[9]....
        /*00fc*/ 	.word	0x000004f0


	//----- nvinfo : EIATTR_VRC_CTA_INIT_COUNT
	.align		4
.L_179:
        /*0100*/ 	.byte	0x02, 0x4a
	.zero		1
	.zero		1


	//----- nvinfo : EIATTR_EXIT_INSTR_OFFSETS
	.align		4
        /*0104*/ 	.byte	0x04, 0x1c
        /*0106*/ 	.short	(.L_181 - .L_180)


	//   ....[0]....
.L_180:
        /*0108*/ 	.word	0x000005c0


	//   ....[1]....
        /*010c*/ 	.word	0x000006f0


	//----- nvinfo : EIATTR_CRS_STACK_SIZE
	.align		4
.L_181:
        /*0110*/ 	.byte	0x04, 0x1e
        /*0112*/ 	.short	(.L_183 - .L_182)
.L_182:
        /*0114*/ 	.word	0x00000000


	//----- nvinfo : EIATTR_CBANK_PARAM_SIZE
	.align		4
.L_183:
        /*0118*/ 	.byte	0x03, 0x19
        /*011a*/ 	.short	0x002c


	//----- nvinfo : EIATTR_PARAM_CBANK
	.align		4
        /*011c*/ 	.byte	0x04, 0x0a
        /*011e*/ 	.short	(.L_185 - .L_184)
	.align		4
.L_184:
        /*0120*/ 	.word	index@(.nv.constant0.rms_norm_f32)
        /*0124*/ 	.short	0x0380
        /*0126*/ 	.short	0x002c


	//----- nvinfo : EIATTR_SW_WAR
	.align		4
.L_185:
        /*0128*/ 	.byte	0x04, 0x36
        /*012a*/ 	.short	(.L_187 - .L_186)
.L_186:
        /*012c*/ 	.word	0x00000008
.L_187:


//--------------------- .nv.info.rms_norm_small_f32 --------------------------
	.section	.nv.info.rms_norm_small_f32,"",@"SHT_CUDA_INFO"
	.sectionflags	@""
	.align	4


	//----- nvinfo : EIATTR_CUDA_API_VERSION
	.align		4
        /*0000*/ 	.byte	0x04, 0x37
        /*0002*/ 	.short	(.L_189 - .L_188)
.L_188:
        /*0004*/ 	.word	0x00000082


	//----- nvinfo : EIATTR_KPARAM_INFO
	.align		4
.L_189:
        /*0008*/ 	.byte	0x04, 0x17
        /*000a*/ 	.short	(.L_191 - .L_190)
.L_190:
        /*000c*/ 	.word	0x00000000
        /*0010*/ 	.short	0x0008
        /*0012*/ 	.short	0x0028
        /*0014*/ 	.byte	0x00, 0xf0, 0x11, 0x00


	//----- nvinfo : EIATTR_KPARAM_INFO
	.align		4
.L_191:
        /*0018*/ 	.byte	0x04, 0x17
        /*001a*/ 	.short	(.L_193 - .L_192)
.L_192:
        /*001c*/ 	.word	0x00000000
        /*0020*/ 	.short	0x0007
        /*0022*/ 	.short	0x0024
        /*0024*/ 	.byte	0x00, 0xf0, 0x11, 0x00


	//----- nvinfo : EIATTR_KPARAM_INFO
	.align		4
.L_193:
        /*0028*/ 	.byte	0x04, 0x17
        /*002a*/ 	.short	(.L_195 - .L_194)
.L_194:
        /*002c*/ 	.word	0x00000000
        /*0030*/ 	.short	0x0006
        /*0032*/ 	.short	0x0020
        /*0034*/ 	.byte	0x00, 0xf0, 0x11, 0x00


	//----- nvinfo : EIATTR_KPARAM_INFO
	.align		4
.L_195:
        /*0038*/ 	.byte	0x04, 0x17
        /*003a*/ 	.short	(.L_197 - .L_196)
.L_196:
        /*003c*/ 	.word	0x00000000
        /*0040*/ 	.short	0x0005
        /*0042*/ 	.short	0x001c
        /*0044*/ 	.byte	0x00, 0xf0, 0x11, 0x00


	//----- nvinfo : EIATTR_KPARAM_INFO
	.align		4
.L_197:
        /*0048*/ 	.byte	0x04, 0x17
        /*004a*/ 	.short	(.L_199 - .L_198)
.L_198:
        /*004c*/ 	.word	0x00000000
        /*0050*/ 	.short	0x0004
        /*0052*/ 	.short	0x0018
        /*0054*/ 	.byte	0x00, 0xf0, 0x11, 0x00


	//----- nvinfo : EIATTR_KPARAM_INFO
	.align		4
.L_199:
        /*0058*/ 	.byte	0x04, 0x17
        /*005a*/ 	.short	(.L_201 - .L_200)
.L_200:
        /*005c*/ 	.word	0x00000000
        /*0060*/ 	.short	0x0003
        /*0062*/ 	.short	0x0014
        /*0064*/ 	.byte	0x00, 0xf0, 0x11, 0x00


	//----- nvinfo : EIATTR_KPARAM_INFO
	.align		4
.L_201:
        /*0068*/ 	.byte	0x04, 0x17
        /*006a*/ 	.short	(.L_203 - .L_202)
.L_202:
        /*006c*/ 	.word	0x00000000
        /*0070*/ 	.short	0x0002
        /*0072*/ 	.short	0x0010
        /*0074*/ 	.byte	0x00, 0xf0, 0x11, 0x00


	//----- nvinfo : EIATTR_KPARAM_INFO
	.align		4
.L_203:
        /*0078*/ 	.byte	0x04, 0x17
        /*007a*/ 	.short	(.L_205 - .L_204)
.L_204:
        /*007c*/ 	.word	0x00000000
        /*0080*/ 	.short	0x0001
        /*0082*/ 	.short	0x0008
        /*0084*/ 	.byte	0x00, 0xf5, 0x21, 0x00


	//----- nvinfo : EIATTR_KPARAM_INFO
	.align		4
.L_205:
        /*0088*/ 	.byte	0x04, 0x17
        /*008a*/ 	.short	(.L_207 - .L_206)
.L_206:
        /*008c*/ 	.word	0x00000000
        /*0090*/ 	.short	0x0000
        /*0092*/ 	.short	0x0000
        /*0094*/ 	.byte	0x00, 0xf5, 0x21, 0x00


	//----- nvinfo : EIATTR_SPARSE_MMA_MASK
	.align		4
.L_207:
        /*0098*/ 	.byte	0x03, 0x50
        /*009a*/ 	.short	0x0000


	//----- nvinfo : EIATTR_MAXREG_COUNT
	.align		4
        /*009c*/ 	.byte	0x03, 0x1b
        /*009e*/ 	.short	0x00ff


	//----- nvinfo : EIATTR_MERCURY_ISA_VERSION
	.align		4
        /*00a0*/ 	.byte	0x03, 0x5f
        /*00a2*/ 	.short	0x0101


	//----- nvinfo : EIATTR_COOP_GROUP_MASK_REGIDS
	.align		4
        /*00a4*/ 	.byte	0x04, 0x29
        /*00a6*/ 	.short	(.L_209 - .L_208)


	//   ....[0]....
.L_208:
        /*00a8*/ 	.word	0xffffffff


	//   ....[1]....
        /*00ac*/ 	.word	0xffffffff


	//   ....[2]....
        /*00b0*/ 	.word	0xffffffff


	//   ....[3]....
        /*00b4*/ 	.word	0xffffffff


	//   ....[4]....
        /*00b8*/ 	.word	0xffffffff


	//----- nvinfo : EIATTR_COOP_GROUP_INSTR_OFFSETS
	.align		4
.L_209:
        /*00bc*/ 	.byte	0x04, 0x28
        /*00be*/ 	.short	(.L_211 - .L_210)


	//   ....[0]....
.L_210:
        /*00c0*/ 	.word	0x000002e0


	//   ....[1]....
        /*00c4*/ 	.word	0x00000320


	//   ....[2]....
        /*00c8*/ 	.word	0x00000350


	//   ....[3]....
        /*00cc*/ 	.word	0x000003a0


	//   ....[4]....
        /*00d0*/ 	.word	0x000003c0


	//----- nvinfo : EIATTR_VRC_CTA_INIT_COUNT
	.align		4
.L_211:
        /*00d4*/ 	.byte	0x02, 0x4a
	.zero		1
	.zero		1


	//----- nvinfo : EIATTR_EXIT_INSTR_OFFSETS
	.align		4
        /*00d8*/ 	.byte	0x04, 0x1c
        /*00da*/ 	.short	(.L_213 - .L_212)


	//   ....[0]....
.L_212:
        /*00dc*/ 	.word	0x00000490


	//   ....[1]....
        /*00e0*/ 	.word	0x000005c0


	//----- nvinfo : EIATTR_CRS_STACK_SIZE
	.align		4
.L_213:
        /*00e4*/ 	.byte	0x04, 0x1e
        /*00e6*/ 	.short	(.L_215 - .L_214)
.L_214:
        /*00e8*/ 	.word	0x00000000


	//----- nvinfo : EIATTR_CBANK_PARAM_SIZE
	.align		4
.L_215:
        /*00ec*/ 	.byte	0x03, 0x19
        /*00ee*/ 	.short	0x002c


	//----- nvinfo : EIATTR_PARAM_CBANK
	.align		4
        /*00f0*/ 	.byte	0x04, 0x0a
        /*00f2*/ 	.short	(.L_217 - .L_216)
	.align		4
.L_216:
        /*00f4*/ 	.word	index@(.nv.constant0.rms_norm_small_f32)
        /*00f8*/ 	.short	0x0380
        /*00fa*/ 	.short	0x002c


	//----- nvinfo : EIATTR_SW_WAR
	.align		4
.L_217:
        /*00fc*/ 	.byte	0x04, 0x36
        /*00fe*/ 	.short	(.L_219 - .L_218)
.L_218:
        /*0100*/ 	.word	0x00000008
.L_219:


//--------------------- .nv.info.apply_rope_nd4_f16 --------------------------
	.section	.nv.info.apply_rope_nd4_f16,"",@"SHT_CUDA_INFO"
	.sectionflags	@""
	.align	4


	//----- nvinfo : EIATTR_CUDA_API_VERSION
	.align		4
        /*0000*/ 	.byte	0x04, 0x37
        /*0002*/ 	.short	(.L_221 - .L_220)
.L_220:
        /*0004*/ 	.word	0x00000082


	//----- nvinfo : EIATTR_KPARAM_INFO
	.align		4
.L_221:
        /*0008*/ 	.byte	0x04, 0x17
        /*000a*/ 	.short	(.L_223 - .L_222)
.L_222:
        /*000c*/ 	.word	0x00000000
        /*0010*/ 	.short	0x0013
        /*0012*/ 	.short	0x005c
        /*0014*/ 	.byte	0x00, 0xf0, 0x11, 0x00


	//----- nvinfo : EIATTR_KPARAM_INFO
	.align		4
.L_223:
        /*0018*/ 	.byte	0x04, 0x17
        /*001a*/ 	.short	(.L_225 - .L_224)
.L_224:
        /*001c*/ 	.word	0x00000000
        /*0020*/ 	.short	0x0012
        /*0022*/ 	.short	0x0058
        /*0024*/ 	.byte	0x00, 0xf0, 0x11, 0x00


	//----- nvinfo : EIATTR_KPARAM_INFO
	.align		4
.L_225:
        /*0028*/ 	.byte	0x04, 0x17
        /*002a*/ 	.short	(.L_227 - .L_226)
.L_226:
        /*002c*/ 	.word	0x00000000
        /*0030*/ 	.short	0x0011
        /*0032*/ 	.short	0x0054
        /*0034*/ 	.byte	0x00, 0xf0, 0x11, 0x00


	//----- nvinfo : EIATTR_KPARAM_INFO
	.align		4
.L_227:
        /*0038*/ 	.byte	0x04, 0x17
        /*003a*/ 	.short	(.L_229 - .L_228)
.L_228:
        /*003c*/ 	.word	0x00000000
        /*0040*/ 	.short	0x0010
        /*0042*/ 	.short	0x0050
        /*0044*/ 	.byte	0x00, 0xf0, 0x11, 0x00


	//----- nvinfo : EIATTR_KPARAM_INFO
	.align		4
.L_229:
        /*0048*/ 	.byte	0x04, 0x17
        /*004a*/ 	.short	(.L_231 - .L_230)
.L_230:
        /*004c*/ 	.word	0x00000000
        /*0050*/ 	.short	0x000f
        /*0052*/ 	.short	0x004c
        /*0054*/ 	.byte	0x00, 0xf0, 0x11, 0x00


	//----- nvinfo : EIATTR_KPARAM_INFO
	.align		4
.L_231:
        /*0058*/ 	.byte	0x04, 0x17
        /*005a*/ 	.short	(.L_233 - .L_232)
.L_232:
        /*005c*/ 	.word	0x00000000
        /*0060*/ 	.short	0x000e
        /*0062*/ 	.short	0x0048
        /*0064*/ 	.byte	0x00, 0xf0, 0x11, 0x00


	//----- nvinfo : EIATTR_KPARAM_INFO
	.align		4
.L_233:
        /*0068*/ 	.byte	0x04, 0x17
        /*006a*/ 	.short	(.L_235 - .L_234)
.L_234:
        /*006c*/ 	.word	0x00000000
        /*0070*/ 	.short	0x000d
        /*0072*/ 	.short	0x0044
        /*0074*/ 	.byte	0x00, 0xf0, 0x11, 0x00


	//----- nvinfo : EIATTR_KPARAM_INFO
	.align		4
.L_235:
        /*0078*/ 	.byte	0x04, 0x17
        /*007a*/ 	.short	(.L_237 - .L_236)
.L_236:
        /*007c*/ 	.word	0x00000000
        /*0080*/ 	.short	0x000c
        /*0082*/ 	.short	0x0040
        /*0084*/ 	.byte	0x00, 0xf0, 0x11, 0x00


	//----- nvinfo : EIATTR_KPARAM_INFO
	.align		4
.L_237:
        /*0088*/ 	.byte	0x04, 0x17
        /*008a*/ 	.short	(.L_239 - .L_238)
.L_238:
        /*008c*/ 	.word	0x00000000
        /*0090*/ 	.short	0x000b
        /*0092*/ 	.short	0x003c
        /*0094*/ 	.byte	0x00, 0xf0, 0x11, 0x00


	//----- nvinfo : EIATTR_KPARAM_INFO
	.align		4
.L_239:
        /*0098*/ 	.byte	0x04, 0x17
        /*009a*/ 	.short	(.L_241 - .L_240)
.L_240:
        /*009c*/ 	.word	0x00000000
        /*00a0*/ 	.short	0x000a
        /*00a2*/ 	.short	0x0038
        /*00a4*/ 	.byte	0x00, 0xf0, 0x11, 0x00


	//----- nvinfo : EIATTR_KPARAM_INFO
	.align		4
.L_241:
        /*00a8*/ 	.byte	0x04, 0x17
        /*00aa*/ 	.short	(.L_243 - .L_242)
.L_242:
        /*00ac*/ 	.word	0x00000000
        /*00b0*/ 	.short	0x0009
        /*00b2*/ 	.short	0x0034
        /*00b4*/ 	.byte	0x00, 0xf0, 0x11, 0x00


	//----- nvinfo : EIATTR_KPARAM_INFO
	.align		4
.L_243:
        /*00b8*/ 	.byte	0x04, 0x17
        /*00ba*/ 	.short	(.L_245 - .L_244)
.L_244:
        /*00bc*/ 	.word	0x00000000
        /*00c0*/ 	.short	0x0008
        /*00c2*/ 	.short	0x0030
        /*00c4*/ 	.byte	0x00, 0xf0, 0x11, 0x00


	//----- nvinfo : EIATTR_KPARAM_INFO
	.align		4
.L_245:
        /*00c8*/ 	.byte	0x04, 0x17
        /*00ca*/ 	.short	(.L_247 - .L_246)
.L_246:
        /*00cc*/ 	.word	0x00000000
        /*00d0*/ 	.short	0x0007
        /*00d2*/ 	.short	0x002c
        /*00d4*/ 	.byte	0x00, 0xf0, 0x11, 0x00


	//----- nvinfo : EIATTR_KPARAM_INFO
	.align		4
.L_247:
        /*00d8*/ 	.byte	0x04, 0x17
        /*00da*/ 	.short	(.L_249 - .L_248)
.L_248:
        /*00dc*/ 	.word	0x00000000
        /*00e0*/ 	.short	0x0006
        /*00e2*/ 	.short	0x0028
        /*00e4*/ 	.byte	0x00, 0xf0, 0x11, 0x00


	//----- nvinfo : EIATTR_KPARAM_INFO
	.align		4
.L_249:
        /*00e8*/ 	.byte	0x04, 0x17
        /*00ea*/ 	.short	(.L_251 - .L_250)
.L_250:
        /*00ec*/ 	.word	0x00000000
        /*00f0*/ 	.short	0x0005
        /*00f2*/ 	.short	0x0024
        /*00f4*/ 	.byte	0x00, 0xf0, 0x11, 0x00


	//----- nvinfo : EIATTR_KPARAM_INFO
	.align		4
.L_251:
        /*00f8*/ 	.byte	0x04, 0x17
        /*00fa*/ 	.short	(.L_253 - .L_252)
.L_252:
        /*00fc*/ 	.word	0x00000000
        /*0100*/ 	.short	0x0004
        /*0102*/ 	.short	0x0020
        /*0104*/ 	.byte	0x00, 0xf0, 0x11, 0x00


	//----- nvinfo : EIATTR_KPARAM_INFO
	.align		4
.L_253:
        /*0108*/ 	.byte	0x04, 0x17
        /*010a*/ 	.short	(.L_255 - .L_254)
.L_254:
        /*010c*/ 	.word	0x00000000
        /*0110*/ 	.short	0x0003
        /*0112*/ 	.short	0x0018
        /*0114*/ 	.byte	0x00, 0xf5, 0x21, 0x00


	//----- nvinfo : EIATTR_KPARAM_INFO
	.align		4
.L_255:
        /*0118*/ 	.byte	0x04, 0x17
        /*011a*/ 	.short	(.L_257 - .L_256)
.L_256:
        /*011c*/ 	.word	0x00000000
        /*0120*/ 	.short	0x0002
        /*0122*/ 	.short	0x0010
        /*0124*/ 	.byte	0x00, 0xf5, 0x21, 0x00


	//----- nvinfo : EIATTR_KPARAM_INFO
	.align		4
.L_257:
        /*0128*/ 	.byte	0x04, 0x17
        /*012a*/ 	.short	(.L_259 - .L_258)
.L_258:
        /*012c*/ 	.word	0x00000000
        /*0130*/ 	.short	0x0001
        /*0132*/ 	.short	0x0008
        /*0134*/ 	.byte	0x00, 0xf5, 0x21, 0x00


	//----- nvinfo : EIATTR_KPARAM_INFO
	.align		4
.L_259:
        /*0138*/ 	.byte	0x04, 0x17
        /*013a*/ 	.short	(.L_261 - .L_260)
.L_260:
        /*013c*/ 	.word	0x00000000
        /*0140*/ 	.short	0x0000
        /*0142*/ 	.short	0x0000
        /*0144*/ 	.byte	0x00, 0xf5, 0x21, 0x00


	//----- nvinfo : EIATTR_SPARSE_MMA_MASK
	.align		4
.L_261:
        /*0148*/ 	.byte	0x03, 0x50
        /*014a*/ 	.short	0x0000


	//----- nvinfo : EIATTR_MAXREG_COUNT
	.align		4
        /*014c*/ 	.byte	0x03, 0x1b
        /*014e*/ 	.short	0x00ff


	//----- nvinfo : EIATTR_MERCURY_ISA_VERSION
	.align		4
        /*0150*/ 	.byte	0x03, 0x5f
        /*0152*/ 	.short	0x0101


	//----- nvinfo : EIATTR_VRC_CTA_INIT_COUNT
	.align		4
        /*0154*/ 	.byte	0x02, 0x4a
	.zero		1
	.zero		1


	//----- nvinfo : EIATTR_EXIT_INSTR_OFFSETS
	.align		4
        /*0158*/ 	.byte	0x04, 0x1c
        /*015a*/ 	.short	(.L_263 - .L_262)


	//   ....[0]....
.L_262:
        /*015c*/ 	.word	0x00000150


	//   ....[1]....
        /*0160*/ 	.word	0x00000650


	//----- nvinfo : EIATTR_CBANK_PARAM_SIZE
	.align		4
.L_263:
        /*0164*/ 	.byte	0x03, 0x19
        /*0166*/ 	.short	0x0060


	//----- nvinfo : EIATTR_PARAM_CBANK
	.align		4
        /*0168*/ 	.byte	0x04, 0x0a
        /*016a*/ 	.short	(.L_265 - .L_264)
	.align		4
.L_264:
        /*016c*/ 	.word	index@(.nv.constant0.apply_rope_nd4_f16)
        /*0170*/ 	.short	0x0380
        /*0172*/ 	.short	0x0060


	//----- nvinfo : EIATTR_SW_WAR
	.align		4
.L_265:
        /*0174*/ 	.byte	0x04, 0x36
        /*0176*/ 	.short	(.L_267 - .L_266)
.L_266:
        /*0178*/ 	.word	0x00000008
.L_267:


//--------------------- .nv.info.apply_rope_nd3_f16 --------------------------
	.section	.nv.info.apply_rope_nd3_f16,"",@"SHT_CUDA_INFO"
	.sectionflags	@""
	.align	4


	//----- nvinfo : EIATTR_CUDA_API_VERSION
	.align		4
        /*0000*/ 	.byte	0x04, 0x37
        /*0002*/ 	.short	(.L_269 - .L_268)
.L_268:
        /*0004*/ 	.word	0x00000082


	//----- nvinfo : EIATTR_KPARAM_INFO
	.align		4
.L_269:
        /*0008*/ 	.byte	0x04, 0x17
        /*000a*/ 	.short	(.L_271 - .L_270)
.L_270:
        /*000c*/ 	.word	0x00000000
        /*0010*/ 	.short	0x000f
        /*0012*/ 	.short	0x004c
        /*0014*/ 	.byte	0x00, 0xf0, 0x11, 0x00


	//----- nvinfo : EIATTR_KPARAM_INFO
	.align		4
.L_271:
        /*0018*/ 	.byte	0x04, 0x17
        /*001a*/ 	.short	(.L_273 - .L_272)
.L_272:
        /*001c*/ 	.word	0x00000000
        /*0020*/ 	.short	0x000e
        /*0022*/ 	.short	0x0048
        /*0024*/ 	.byte	0x00, 0xf0, 0x11, 0x00


	//----- nvinfo : EIATTR_KPARAM_INFO
	.align		4
.L_273:
        /*0028*/ 	.byte	0x04, 0x17
        /*002a*/ 	.short	(.L_275 - .L_274)
.L_274:
        /*002c*/ 	.word	0x00000000
        /*0030*/ 	.short	0x000d
        /*0032*/ 	.short	0x0044
        /*0034*/ 	.byte	0x00, 0xf0, 0x11, 0x00


	//----- nvinfo : EIATTR_KPARAM_INFO
	.align		4
.L_275:
        /*0038*/ 	.byte	0x04, 0x17
        /*003a*/ 	.short	(.L_277 - .L_276)
.L_276:
        /*003c*/ 	.word	0x00000000
        /*0040*/ 	.short	0x000c
        /*0042*/ 	.short	0x0040
        /*0044*/ 	.byte	0x00, 0xf0, 0x11, 0x00


	//----- nvinfo : EIATTR_KPARAM_INFO
	.align		4
.L_277:
        /*0048*/ 	.byte	0x04, 0x17
        /*004a*/ 	.short	(.L_279 - .L_278)
.L_278:
        /*004c*/ 	.word	0x00000000
        /*0050*/ 	.short	0x000b
        /*0052*/ 	.short	0x003c
        /*0054*/ 	.byte	0x00, 0xf0, 0x11, 0x00


	//----- nvinfo : EIATTR_KPARAM_INFO
	.align		4
.L_279:
        /*0058*/ 	.byte	0x04, 0x17
        /*005a*/ 	.short	(.L_281 - .L_280)
.L_280:
        /*005c*/ 	.word	0x00000000
        /*0060*/ 	.short	0x000a
        /*0062*/ 	.short	0x0038
        /*0064*/ 	.byte	0x00, 0xf0, 0x11, 0x00


	//----- nvinfo : EIATTR_KPARAM_INFO
	.align		4
.L_281:
        /*0068*/ 	.byte	0x04, 0x17
        /*006a*/ 	.short	(.L_283 - .L_282)
.L_282:
        /*006c*/ 	.word	0x00000000
        /*0070*/ 	.short	0x0009
        /*0072*/ 	.short	0x0034
        /*0074*/ 	.byte	0x00, 0xf0, 0x11, 0x00


	//----- nvinfo : EIATTR_KPARAM_INFO
	.align		4
.L_283:
        /*0078*/ 	.byte	0x04, 0x17
        /*007a*/ 	.short	(.L_285 - .L_284)
.L_284:
        /*007c*/ 	.word	0x00000000
        /*0080*/ 	.short	0x0008
        /*0082*/ 	.short	0x0030
        /*0084*/ 	.byte	0x00, 0xf0, 0x11, 0x00


	//----- nvinfo : EIATTR_KPARAM_INFO
	.align		4
.L_285:
        /*0088*/ 	.byte	0x04, 0x17
        /*008a*/ 	.short	(.L_287 - .L_286)
.L_286:
        /*008c*/ 	.word	0x00000000
        /*0090*/ 	.short	0x0007
        /*0092*/ 	.short	0x002c
        /*0094*/ 	.byte	0x00, 0xf0, 0x11, 0x00


	//----- nvinfo : EIATTR_KPARAM_INFO
	.align		4
.L_287:
        /*0098*/ 	.byte	0x04, 0x17
        /*009a*/ 	.short	(.L_289 - .L_288)
.L_288:
        /*009c*/ 	.word	0x00000000
        /*00a0*/ 	.short	0x0006
        /*00a2*/ 	.short	0x0028
        /*00a4*/ 	.byte	0x00, 0xf0, 0x11, 0x00


	//----- nvinfo : EIATTR_KPARAM_INFO
	.align		4
.L_289:
        /*00a8*/ 	.byte	0x04, 0x17
        /*00aa*/ 	.short	(.L_291 - .L_290)
.L_290:
        /*00ac*/ 	.word	0x00000000
        /*00b0*/ 	.short	0x0005
        /*00b2*/ 	.short	0x0024
        /*00b4*/ 	.byte	0x00, 0xf0, 0x11, 0x00


	//----- nvinfo : EIATTR_KPARAM_INFO
	.align		4
.L_291:
        /*00b8*/ 	.byte	0x04, 0x17
        /*00ba*/ 	.short	(.L_293 - .L_292)
.L_292:
        /*00bc*/ 	.word	0x00000000
        /*00c0*/ 	.short	0x0004
        /*00c2*/ 	.short	0x0020
        /*00c4*/ 	.byte	0x00, 0xf0, 0x11, 0x00


	//----- nvinfo : EIATTR_KPARAM_INFO
	.align		4
.L_293:
        /*00c8*/ 	.byte	0x04, 0x17
        /*00ca*/ 	.short	(.L_295 - .L_294)
.L_294:
        /*00cc*/ 	.word	0x00000000
        /*00d0*/ 	.short	0x0003
        /*00d2*/ 	.short	0x0018
        /*00d4*/ 	.byte	0x00, 0xf5, 0x21, 0x00


	//----- nvinfo : EIATTR_KPARAM_INFO
	.align		4
.L_295:
        /*00d8*/ 	.byte	0x04, 0x17
        /*00da*/ 	.short	(.L_297 - .L_296)
.L_296:
        /*00dc*/ 	.word	0x00000000
        /*00e0*/ 	.short	0x0002
        /*00e2*/ 	.short	0x0010
        /*00e4*/ 	.byte	0x00, 0xf5, 0x21, 0x00


	//----- nvinfo : EIATTR_KPARAM_INFO
	.align		4
.L_297:
        /*00e8*/ 	.byte	0x04, 0x17
        /*00ea*/ 	.short	(.L_299 - .L_298)
.L_298:
        /*00ec*/ 	.word	0x00000000
        /*00f0*/ 	.short	0x0001
        /*00f2*/ 	.short	0x0008
        /*00f4*/ 	.byte	0x00, 0xf5, 0x21, 0x00


	//----- nvinfo : EIATTR_KPARAM_INFO
	.align		4
.L_299:
        /*00f8*/ 	.byte	0x04, 0x17
        /*00fa*/ 	.short	(.L_301 - .L_300)
.L_300:
        /*00fc*/ 	.word	0x00000000
        /*0100*/ 	.short	0x0000
        /*0102*/ 	.short	0x0000
        /*0104*/ 	.byte	0x00, 0xf5, 0x21, 0x00


	//----- nvinfo : EIATTR_SPARSE_MMA_MASK
	.align		4
.L_301:
        /*0108*/ 	.byte	0x03, 0x50
        /*010a*/ 	.short	0x0000


	//----- nvinfo : EIATTR_MAXREG_COUNT
	.align		4
        /*010c*/ 	.byte	0x03, 0x1b
        /*010e*/ 	.short	0x00ff


	//----- nvinfo : EIATTR_MERCURY_ISA_VERSION
	.align		4
        /*0110*/ 	.byte	0x03, 0x5f
        /*0112*/ 	.short	0x0101


	//----- nvinfo : EIATTR_VRC_CTA_INIT_COUNT
	.align		4
        /*0114*/ 	.byte	0x02, 0x4a
	.zero		1
	.zero		1


	//----- nvinfo : EIATTR_EXIT_INSTR_OFFSETS
	.align		4
        /*0118*/ 	.byte	0x04, 0x1c
        /*011a*/ 	.short	(.L_303 - .L_302)


	//   ....[0]....
.L_302:
        /*011c*/ 	.word	0x00000140


	//   ....[1]....
        /*0120*/ 	.word	0x00000400


	//----- nvinfo : EIATTR_CBANK_PARAM_SIZE
	.align		4
.L_303:
        /*0124*/ 	.byte	0x03, 0x19
        /*0126*/ 	.short	0x0050


	//----- nvinfo : EIATTR_PARAM_CBANK
	.align		4
        /*0128*/ 	.byte	0x04, 0x0a
        /*012a*/ 	.short	(.L_305 - .L_304)
	.align		4
.L_304:
        /*012c*/ 	.word	index@(.nv.constant0.apply_rope_nd3_f16)
        /*0130*/ 	.short	0x0380
        /*0132*/ 	.short	0x0050


	//----- nvinfo : EIATTR_SW_WAR
	.align		4
.L_305:
        /*0134*/ 	.byte	0x04, 0x36
        /*0136*/ 	.short	(.L_307 - .L_306)
.L_306:
        /*0138*/ 	.word	0x00000008
.L_307:


//--------------------- .nv.info.apply_rope_nd2_f16 --------------------------
	.section	.nv.info.apply_rope_nd2_f16,"",@"SHT_CUDA_INFO"
	.sectionflags	@""
	.align	4


	//----- nvinfo : EIATTR_CUDA_API_VERSION
	.align		4
        /*0000*/ 	.byte	0x04, 0x37
        /*0002*/ 	.short	(.L_309 - .L_308)
.L_308:
        /*0004*/ 	.word	0x00000082


	//----- nvinfo : EIATTR_KPARAM_INFO
	.align		4
.L_309:
        /*0008*/ 	.byte	0x04, 0x17
        /*000a*/ 	.short	(.L_311 - .L_310)
.L_310:
        /*000c*/ 	.word	0x00000000
        /*0010*/ 	.short	0x000b
        /*0012*/ 	.short	0x003c
        /*0014*/ 	.byte	0x00, 0xf0, 0x11, 0x00


	//----- nvinfo : EIATTR_KPARAM_INFO
	.align		4
.L_311:
        /*0018*/ 	.byte	0x04, 0x17
        /*001a*/ 	.short	(.L_313 - .L_312)
.L_312:
        /*001c*/ 	.word	0x00000000
        /*0020*/ 	.short	0x000a
        /*0022*/ 	.short	0x0038
        /*0024*/ 	.byte	0x00, 0xf0, 0x11, 0x00


	//----- nvinfo : EIATTR_KPARAM_INFO
	.align		4
.L_313:
        /*0028*/ 	.byte	0x04, 0x17
        /*002a*/ 	.short	(.L_315 - .L_314)
.L_314:
        /*002c*/ 	.word	0x00000000
        /*0030*/ 	.short	0x0009
        /*0032*/ 	.short	0x0034
        /*0034*/ 	.byte	0x00, 0xf0, 0x11, 0x00


	//----- nvinfo : EIATTR_KPARAM_INFO
	.align		4
.L_315:
        /*0038*/ 	.byte	0x04, 0x17
        /*003a*/ 	.short	(.L_317 - .L_316)
.L_316:
        /*003c*/ 	.word	0x00000000
        /*0040*/ 	.short	0x0008
        /*0042*/ 	.short	0x0030
        /*0044*/ 	.byte	0x00, 0xf0, 0x11, 0x00


	//----- nvinfo : EIATTR_KPARAM_INFO
	.align		4
.L_317:
        /*0048*/ 	.byte	0x04, 0x17
        /*004a*/ 	.short	(.L_319 - .L_318)
.L_318:
        /*004c*/ 	.word	0x00000000
        /*0050*/ 	.short	0x0007
        /*0052*/ 	.short	0x002c
        /*0054*/ 	.byte	0x00, 0xf0, 0x11, 0x00


	//----- nvinfo : EIATTR_KPARAM_INFO
	.align		4
.L_319:
        /*0058*/ 	.byte	0x04, 0x17
        /*005a*/ 	.short	(.L_321 - .L_320)
.L_320:
        /*005c*/ 	.word	0x00000000
        /*0060*/ 	.short	0x0006
        /*0062*/ 	.short	0x0028
        /*0064*/ 	.byte	0x00, 0xf0, 0x11, 0x00


	//----- nvinfo : EIATTR_KPARAM_INFO
	.align		4
.L_321:
        /*0068*/ 	.byte	0x04, 0x17
        /*006a*/ 	.short	(.L_323 - .L_322)
.L_322:
        /*006c*/ 	.word	0x00000000
        /*0070*/ 	.short	0x0005
        /*0072*/ 	.short	0x0024
        /*0074*/ 	.byte	0x00, 0xf0, 0x11, 0x00


	//----- nvinfo : EIATTR_KPARAM_INFO
	.align		4
.L_323:
        /*0078*/ 	.byte	0x04, 0x17
        /*007a*/ 	.short	(.L_325 - .L_324)
.L_324:
        /*007c*/ 	.word	0x00000000
        /*0080*/ 	.short	0x0004
        /*0082*/ 	.short	0x0020
        /*0084*/ 	.byte	0x00, 0xf0, 0x11, 0x00


	//----- nvinfo : EIATTR_KPARAM_INFO
	.align		4
.L_325:
        /*0088*/ 	.byte	0x04, 0x17
        /*008a*/ 	.short	(.L_327 - .L_326)
.L_326:
        /*008c*/ 	.word	0x00000000
        /*0090*/ 	.short	0x0003
        /*0092*/ 	.short	0x0018
        /*0094*/ 	.byte	0x00, 0xf5, 0x21, 0x00


	//----- nvinfo : EIATTR_KPARAM_INFO
	.align		4
.L_327:
        /*0098*/ 	.byte	0x04, 0x17
        /*009a*/ 	.short	(.L_329 - .L_328)
.L_328:
        /*009c*/ 	.word	0x00000000
        /*00a0*/ 	.short	0x0002
        /*00a2*/ 	.short	0x0010
        /*00a4*/ 	.byte	0x00, 0xf5, 0x21, 0x00


	//----- nvinfo : EIATTR_KPARAM_INFO
	.align		4
.L_329:
        /*00a8*/ 	.byte	0x04, 0x17
        /*00aa*/ 	.short	(.L_331 - .L_330)
.L_330:
        /*00ac*/ 	.word	0x00000000
        /*00b0*/ 	.short	0x0001
        /*00b2*/ 	.short	0x0008
        /*00b4*/ 	.byte	0x00, 0xf5, 0x21, 0x00


	//----- nvinfo : EIATTR_KPARAM_INFO
	.align		4
.L_331:
        /*00b8*/ 	.byte	0x04, 0x17
        /*00ba*/ 	.short	(.L_333 - .L_332)
.L_332:
        /*00bc*/ 	.word	0x00000000
        /*00c0*/ 	.short	0x0000
        /*00c2*/ 	.short	0x0000
        /*00c4*/ 	.byte	0x00, 0xf5, 0x21, 0x00


	//----- nvinfo : EIATTR_SPARSE_MMA_MASK
	.align		4
.L_333:
        /*00c8*/ 	.byte	0x03, 0x50
        /*00ca*/ 	.short	0x0000


	//----- nvinfo : EIATTR_MAXREG_COUNT
	.align		4
        /*00cc*/ 	.byte	0x03, 0x1b
        /*00ce*/ 	.short	0x00ff


	//----- nvinfo : EIATTR_MERCURY_ISA_VERSION
	.align		4
        /*00d0*/ 	.byte	0x03, 0x5f
        /*00d2*/ 	.short	0x0101


	//----- nvinfo : EIATTR_VRC_CTA_INIT_COUNT
	.align		4
        /*00d4*/ 	.byte	0x02, 0x4a
	.zero		1
	.zero		1


	//----- nvinfo : EIATTR_EXIT_INSTR_OFFSETS
	.align		4
        /*00d8*/ 	.byte	0x04, 0x1c
        /*00da*/ 	.short	(.L_335 - .L_334)


	//   ....[0]....
.L_334:
        /*00dc*/ 	.word	0x000000e0


	//   ....[1]....
        /*00e0*/ 	.word	0x00000360


	//----- nvinfo : EIATTR_CBANK_PARAM_SIZE
	.align		4
.L_335:
        /*00e4*/ 	.byte	0x03, 0x19
        /*00e6*/ 	.short	0x0040


	//----- nvinfo : EIATTR_PARAM_CBANK
	.align		4
        /*00e8*/ 	.byte	0x04, 0x0a
        /*00ea*/ 	.short	(.L_337 - .L_336)
	.align		4
.L_336:
        /*00ec*/ 	.word	index@(.nv.constant0.apply_rope_nd2_f16)
        /*00f0*/ 	.short	0x0380
        /*00f2*/ 	.short	0x0040


	//----- nvinfo : EIATTR_SW_WAR
	.align		4
.L_337:
        /*00f4*/ 	.byte	0x04, 0x36
        /*00f6*/ 	.short	(.L_339 - .L_338)
.L_338:
        /*00f8*/ 	.word	0x00000008
.L_339:


//--------------------- .nv.info.apply_rope_nd4_f32 --------------------------
	.section	.nv.info.apply_rope_nd4_f32,"",@"SHT_CUDA_INFO"
	.sectionflags	@""
	.align	4


	//----- nvinfo : EIATTR_CUDA_API_VERSION
	.align		4
        /*0000*/ 	.byte	0x04, 0x37
        /*0002*/ 	.short	(.L_341 - .L_340)
.L_340:
        /*0004*/ 	.word	0x00000082


	//----- nvinfo : EIATTR_KPARAM_INFO
	.align		4
.L_341:
        /*0008*/ 	.byte	0x04, 0x17
        /*000a*/ 	.short	(.L_343 - .L_342)
.L_342:
        /*000c*/ 	.word	0x00000000
        /*0010*/ 	.short	0x0013
        /*0012*/ 	.short	0x005c
        /*0014*/ 	.byte	0x00, 0xf0, 0x11, 0x00


	//----- nvinfo : EIATTR_KPARAM_INFO
	.align		4
.L_343:
        /*0018*/ 	.byte	0x04, 0x17
        /*001a*/ 	.short	(.L_345 - .L_344)
.L_344:
        /*001c*/ 	.word	0x00000000
        /*0020*/ 	.short	0x0012
        /*0022*/ 	.short	0x0058
        /*0024*/ 	.byte	0x00, 0xf0, 0x11, 0x00


	//----- nvinfo : EIATTR_KPARAM_INFO
	.align		4
.L_345:
        /*0028*/ 	.byte	0x04, 0x17
        /*002a*/ 	.short	(.L_347 - .L_346)
.L_346:
        /*002c*/ 	.word	0x00000000
        /*0030*/ 	.short	0x0011
        /*0032*/ 	.short	0x0054
        /*0034*/ 	.byte	0x00, 0xf0, 0x11, 0x00


	//----- nvinfo : EIATTR_KPARAM_INFO
	.align		4
.L_347:
        /*0038*/ 	.byte	0x04, 0x17
        /*003a*/ 	.short	(.L_349 - .L_348)
.L_348:
        /*003c*/ 	.word	0x00000000
        /*0040*/ 	.short	0x0010
        /*0042*/ 	.short	0x0050
        /*0044*/ 	.byte	0x00, 0xf0, 0x11, 0x00


	//----- nvinfo : EIATTR_KPARAM_INFO
	.align		4
.L_349:
        /*0048*/ 	.byte	0x04, 0x17
        /*004a*/ 	.short	(.L_351 - .L_350)
.L_350:
        /*004c*/ 	.word	0x00000000
        /*0050*/ 	.short	0x000f
        /*0052*/ 	.short	0x004c
        /*0054*/ 	.byte	0x00, 0xf0, 0x11, 0x00


	//----- nvinfo : EIATTR_KPARAM_INFO
	.align		4
.L_351:
        /*0058*/ 	.byte	0x04, 0x17
        /*005a*/ 	.short	(.L_353 - .L_352)
.L_352:
        /*005c*/ 	.word	0x00000000
        /*0060*/ 	.short	0x000e
        /*0062*/ 	.short	0x0048
        /*0064*/ 	.byte	0x00, 0xf0, 0x11, 0x00


	//----- nvinfo : EIATTR_KPARAM_INFO
	.align		4
.L_353:
        /*0068*/ 	.byte	0x04, 0x17
        /*006a*/ 	.short	(.L_355 - .L_354)
.L_354:
        /*006c*/ 	.word	0x00000000
        /*0070*/ 	.short	0x000d
        /*0072*/ 	.short	0x0044
        /*0074*/ 	.byte	0x00, 0xf0, 0x11, 0x00


	//----- nvinfo : EIATTR_KPARAM_INFO
	.align		4
.L_355:
        /*0078*/ 	.byte	0x04, 0x17
        /*007a*/ 	.short	(.L_357 - .L_356)
.L_356:
        /*007c*/ 	.word	0x00000000
        /*0080*/ 	.short	0x000c
        /*0082*/ 	.short	0x0040
        /*0084*/ 	.byte	0x00, 0xf0, 0x11, 0x00


	//----- nvinfo : EIATTR_KPARAM_INFO
	.align		4
.L_357:
        /*0088*/ 	.byte	0x04, 0x17
        /*008a*/ 	.short	(.L_359 - .L_358)
.L_358:
        /*008c*/ 	.word	0x00000000
        /*0090*/ 	.short	0x000b
        /*0092*/ 	.short	0x003c
        /*0094*/ 	.byte	0x00, 0xf0, 0x11, 0x00


	//----- nvinfo : EIATTR_KPARAM_INFO
	.align		4
.L_359:
        /*0098*/ 	.byte	0x04, 0x17
        /*009a*/ 	.short	(.L_361 - .L_360)
.L_360:
        /*009c*/ 	.word	0x00000000
        /*00a0*/ 	.short	0x000a
        /*00a2*/ 	.short	0x0038
        /*00a4*/ 	.byte	0x00, 0xf0, 0x11, 0x00


	//----- nvinfo : EIATTR_KPARAM_INFO
	.align		4
.L_361:
        /*00a8*/ 	.byte	0x04, 0x17
        /*00aa*/ 	.short	(.L_363 - .L_362)
.L_362:
        /*00ac*/ 	.word	0x00000000
        /*00b0*/ 	.short	0x0009
        /*00b2*/ 	.short	0x0034
        /*00b4*/ 	.byte	0x00, 0xf0, 0x11, 0x00


	//----- nvinfo : EIATTR_KPARAM_INFO
	.align		4
.L_363:
        /*00b8*/ 	.byte	0x04, 0x17
        /*00ba*/ 	.short	(.L_365 - .L_364)
.L_364:
        /*00bc*/ 	.word	0x00000000
        /*00c0*/ 	.short	0x0008
        /*00c2*/ 	.short	0x0030
        /*00c4*/ 	.byte	0x00, 0xf0, 0x11, 0x00


	//----- nvinfo : EIATTR_KPARAM_INFO
	.align		4
.L_365:
        /*00c8*/ 	.byte	0x04, 0x17
        /*00ca*/ 	.short	(.L_367 - .L_366)
.L_366:
        /*00cc*/ 	.word	0x00000000
        /*00d0*/ 	.short	0x0007
        /*00d2*/ 	.short	0x002c
        /*00d4*/ 	.byte	0x00, 0xf0, 0x11, 0x00


	//----- nvinfo : EIATTR_KPARAM_INFO
	.align		4
.L_367:
        /*00d8*/ 	.byte	0x04, 0x17
        /*00da*/ 	.short	(.L_369 - .L_368)
.L_368:
        /*00dc*/ 	.word	0x00000000
        /*00e0*/ 	.short	0x0006
        /*00e2*/ 	.short	0x0028
        /*00e4*/ 	.byte	0x00, 0xf0, 0x11, 0x00


	//----- nvinfo : EIATTR_KPARAM_INFO
	.align		4
.L_369:
        /*00e8*/ 	.byte	0x04, 0x17
        /*00ea*/ 	.short	(.L_371 - .L_370)
.L_370:
        /*00ec*/ 	.word	0x00000000
        /*00f0*/ 	.short	0x0005
        /*00f2*/ 	.short	0x0024
        /*00f4*/ 	.byte	0x00, 0xf0, 0x11, 0x00


	//----- nvinfo : EIATTR_KPARAM_INFO
	.align		4
.L_371:
        /*00f8*/ 	.byte	0x04, 0x17
        /*00fa*/ 	.short	(.L_373 - .L_372)
.L_372:
        /*00fc*/ 	.word	0x00000000
        /*0100*/ 	.short	0x0004
        /*0102*/ 	.short	0x0020
        /*0104*/ 	.byte	0x00, 0xf0, 0x11, 0x00


	//----- nvinfo : EIATTR_KPARAM_INFO
	.align		4
.L_373:
        /*0108*/ 	.byte	0x04, 0x17
        /*010a*/ 	.short	(.L_375 - .L_374)
.L_374:
        /*010c*/ 	.word	0x00000000
        /*0110*/ 	.short	0x0003
        /*0112*/ 	.short	0x0018
        /*0114*/ 	.byte	0x00, 0xf5, 0x21, 0x00


	//----- nvinfo : EIATTR_KPARAM_INFO
	.align		4
.L_375:
        /*0118*/ 	.byte	0x04, 0x17
        /*011a*/ 	.short	(.L_377 - .L_376)
.L_376:
        /*011c*/ 	.word	0x00000000
        /*0120*/ 	.short	0x0002
        /*0122*/ 	.short	0x0010
        /*0124*/ 	.byte	0x00, 0xf5, 0x21, 0x00


	//----- nvinfo : EIATTR_KPARAM_INFO
	.align		4
.L_377:
        /*0128*/ 	.byte	0x04, 0x17
        /*012a*/ 	.short	(.L_379 - .L_378)
.L_378:
        /*012c*/ 	.word	0x00000000
        /*0130*/ 	.short	0x0001
        /*0132*/ 	.short	0x0008
        /*0134*/ 	.byte	0x00, 0xf5, 0x21, 0x00


	//----- nvinfo : EIATTR_KPARAM_INFO
	.align		4
.L_379:
        /*0138*/ 	.byte	0x04, 0x17
        /*013a*/ 	.short	(.L_381 - .L_380)
.L_380:
        /*013c*/ 	.word	0x00000000
        /*0140*/ 	.short	0x0000
        /*0142*/ 	.short	0x0000
        /*0144*/ 	.byte	0x00, 0xf5, 0x21, 0x00


	//----- nvinfo : EIATTR_SPARSE_MMA_MASK
	.align		4
.L_381:
        /*0148*/ 	.byte	0x03, 0x50
        /*014a*/ 	.short	0x0000


	//----- nvinfo : EIATTR_MAXREG_COUNT
	.align		4
        /*014c*/ 	.byte	0x03, 0x1b
        /*014e*/ 	.short	0x00ff


	//----- nvinfo : EIATTR_MERCURY_ISA_VERSION
	.align		4
        /*0150*/ 	.byte	0x03, 0x5f
        /*0152*/ 	.short	0x0101


	//----- nvinfo : EIATTR_VRC_CTA_INIT_COUNT
	.align		4
        /*0154*/ 	.byte	0x02, 0x4a
	.zero		1
	.zero		1


	//----- nvinfo : EIATTR_EXIT_INSTR_OFFSETS
	.align		4
        /*0158*/ 	.byte	0x04, 0x1c
        /*015a*/ 	.short	(.L_383 - .L_382)


	//   ....[0]....
.L_382:
        /*015c*/ 	.word	0x00000150


	//   ....[1]....
        /*0160*/ 	.word	0x00000650


	//----- nvinfo : EIATTR_CBANK_PARAM_SIZE
	.align		4
.L_383:
        /*0164*/ 	.byte	0x03, 0x19
        /*0166*/ 	.short	0x0060


	//----- nvinfo : EIATTR_PARAM_CBANK
	.align		4
        /*0168*/ 	.byte	0x04, 0x0a
        /*016a*/ 	.short	(.L_385 - .L_384)
	.align		4
.L_384:
        /*016c*/ 	.word	index@(.nv.constant0.apply_rope_nd4_f32)
        /*0170*/ 	.short	0x0380
        /*0172*/ 	.short	0x0060


	//----- nvinfo : EIATTR_SW_WAR
	.align		4
.L_385:
        /*0174*/ 	.byte	0x04, 0x36
        /*0176*/ 	.short	(.L_387 - .L_386)
.L_386:
        /*0178*/ 	.word	0x00000008
.L_387:


//--------------------- .nv.info.apply_rope_nd3_f32 --------------------------
	.section	.nv.info.apply_rope_nd3_f32,"",@"SHT_CUDA_INFO"
	.sectionflags	@""
	.align	4


	//----- nvinfo : EIATTR_CUDA_API_VERSION
	.align		4
        /*0000*/ 	.byte	0x04, 0x37
        /*0002*/ 	.short	(.L_389 - .L_388)
.L_388:
        /*0004*/ 	.word	0x00000082


	//----- nvinfo : EIATTR_KPARAM_INFO
	.align		4
.L_389:
        /*0008*/ 	.byte	0x04, 0x17
        /*000a*/ 	.short	(.L_391 - .L_390)
.L_390:
        /*000c*/ 	.word	0x00000000
        /*0010*/ 	.short	0x000f
        /*0012*/ 	.short	0x004c
        /*0014*/ 	.byte	0x00, 0xf0, 0x11, 0x00


	//----- nvinfo : EIATTR_KPARAM_INFO
	.align		4
.L_391:
        /*0018*/ 	.byte	0x04, 0x17
        /*001a*/ 	.short	(.L_393 - .L_392)
.L_392:
        /*001c*/ 	.word	0x00000000
        /*0020*/ 	.short	0x000e
        /*0022*/ 	.short	0x0048
        /*0024*/ 	.byte	0x00, 0xf0, 0x11, 0x00


	//----- nvinfo : EIATTR_KPARAM_INFO
	.align		4
.L_393:
        /*0028*/ 	.byte	0x04, 0x17
        /*002a*/ 	.short	(.L_395 - .L_394)
.L_394:
        /*002c*/ 	.word	0x00000000
        /*0030*/ 	.short	0x000d
        /*0032*/ 	.short	0x0044
        /*0034*/ 	.byte	0x00, 0xf0, 0x11, 0x00


	//----- nvinfo : EIATTR_KPARAM_INFO
	.align		4
.L_395:
        /*0038*/ 	.byte	0x04, 0x17
        /*003a*/ 	.short	(.L_397 - .L_396)
.L_396:
        /*003c*/ 	.word	0x00000000
        /*0040*/ 	.short	0x000c
        /*0042*/ 	.short	0x0040
        /*0044*/ 	.byte	0x00, 0xf0, 0x11, 0x00


	//----- nvinfo : EIATTR_KPARAM_INFO
	.align		4
.L_397:
        /*0048*/ 	.byte	0x04, 0x17
        /*004a*/ 	.short	(.L_399 - .L_398)
.L_398:
        /*004c*/ 	.word	0x00000000
        /*0050*/ 	.short	0x000b
        /*0052*/ 	.short	0x003c
        /*0054*/ 	.byte	0x00, 0xf0, 0x11, 0x00


	//----- nvinfo : EIATTR_KPARAM_INFO
	.align		4
.L_399:
        /*0058*/ 	.byte	0x04, 0x17
        /*005a*/ 	.short	(.L_401 - .L_400)
.L_400:
        /*005c*/ 	.word	0x00000000
        /*0060*/ 	.short	0x000a
        /*0062*/ 	.short	0x0038
        /*0064*/ 	.byte	0x00, 0xf0, 0x11, 0x00


	//----- nvinfo : EIATTR_KPARAM_INFO
	.align		4
.L_401:
        /*0068*/ 	.byte	0x04, 0x17
        /*006a*/ 	.short	(.L_403 - .L_402)
.L_402:
        /*006c*/ 	.word	0x00000000
        /*0070*/ 	.short	0x0009
        /*0072*/ 	.short	0x0034
        /*0074*/ 	.byte	0x00, 0xf0, 0x11, 0x00


	//----- nvinfo : EIATTR_KPARAM_INFO
	.align		4
.L_403:
        /*0078*/ 	.byte	0x04, 0x17
        /*007a*/ 	.short	(.L_405 - .L_404)
.L_404:
        /*007c*/ 	.word	0x00000000
        /*0080*/ 	.short	0x0008
        /*0082*/ 	.short	0x0030
        /*0084*/ 	.byte	0x00, 0xf0, 0x11, 0x00


	//----- nvinfo : EIATTR_KPARAM_INFO
	.align		4
.L_405:
        /*0088*/ 	.byte	0x04, 0x17
        /*008a*/ 	.short	(.L_407 - .L_406)
.L_406:
        /*008c*/ 	.word	0x00000000
        /*0090*/ 	.short	0x0007
        /*0092*/ 	.short	0x002c
        /*0094*/ 	.byte	0x00, 0xf0, 0x11, 0x00


	//----- nvinfo : EIATTR_KPARAM_INFO
	.align		4
.L_407:
        /*0098*/ 	.byte	0x04, 0x17
        /*009a*/ 	.short	(.L_409 - .L_408)
.L_408:
        /*009c*/ 	.word	0x00000000
        /*00a0*/ 	.short	0x0006
        /*00a2*/ 	.short	0x0028
        /*00a4*/ 	.byte	0x00, 0xf0, 0x11, 0x00


	//----- nvinfo : EIATTR_KPARAM_INFO
	.align		4
.L_409:
        /*00a8*/ 	.byte	0x04, 0x17
        /*00aa*/ 	.short	(.L_411 - .L_410)
.L_410:
        /*00ac*/ 	.word	0x00000000
        /*00b0*/ 	.short	0x0005
        /*00b2*/ 	.short	0x0024
        /*00b4*/ 	.byte	0x00, 0xf0, 0x11, 0x00


	//----- nvinfo : EIATTR_KPARAM_INFO
	.align		4
.L_411:
        /*00b8*/ 	.byte	0x04, 0x17
        /*00ba*/ 	.short	(.L_413 - .L_412)
.L_412:
        /*00bc*/ 	.word	0x00000000
        /*00c0*/ 	.short	0x0004
        /*00c2*/ 	.short	0x0020
        /*00c4*/ 	.byte	0x00, 0xf0, 0x11, 0x00


	//----- nvinfo : EIATTR_KPARAM_INFO
	.align		4
.L_413:
        /*00c8*/ 	.byte	0x04, 0x17
        /*00ca*/ 	.short	(.L_415 - .L_414)
.L_414:
        /*00cc*/ 	.word	0x00000000
        /*00d0*/ 	.short	0x0003
        /*00d2*/ 	.short	0x0018
        /*00d4*/ 	.byte	0x00, 0xf5, 0x21, 0x00


	//----- nvinfo : EIATTR_KPARAM_INFO
	.align		4
.L_415:
        /*00d8*/ 	.byte	0x04, 0x17
        /*00da*/ 	.short	(.L_417 - .L_416)
.L_416:
        /*00dc*/ 	.word	0x00000000
        /*00e0*/ 	.short	0x0002
        /*00e2*/ 	.short	0x0010
        /*00e4*/ 	.byte	0x00, 0xf5, 0x21, 0x00


	//----- nvinfo : EIATTR_KPARAM_INFO
	.align		4
.L_417:
        /*00e8*/ 	.byte	0x04, 0x17
        /*00ea*/ 	.short	(.L_419 - .L_418)
.L_418:
        /*00ec*/ 	.word	0x00000000
        /*00f0*/ 	.short	0x0001
        /*00f2*/ 	.short	0x0008
        /*00f4*/ 	.byte	0x00, 0xf5, 0x21, 0x00


	//----- nvinfo : EIATTR_KPARAM_INFO
	.align		4
.L_419:
        /*00f8*/ 	.byte	0x04, 0x17
        /*00fa*/ 	.short	(.L_421 - .L_420)
.L_420:
        /*00fc*/ 	.word	0x00000000
        /*0100*/ 	.short	0x0000
        /*0102*/ 	.short	0x0000
        /*0104*/ 	.byte	0x00, 0xf5, 0x21, 0x00


	//----- nvinfo : EIATTR_SPARSE_MMA_MASK
	.align		4
.L_421:
        /*0108*/ 	.byte	0x03, 0x50
        /*010a*/ 	.short	0x0000


	//----- nvinfo : EIATTR_MAXREG_COUNT
	.align		4
        /*010c*/ 	.byte	0x03, 0x1b
        /*010e*/ 	.short	0x00ff


	//----- nvinfo : EIATTR_MERCURY_ISA_VERSION
	.align		4
        /*0110*/ 	.byte	0x03, 0x5f
        /*0112*/ 	.short	0x0101


	//----- nvinfo : EIATTR_VRC_CTA_INIT_COUNT
	.align		4
        /*0114*/ 	.byte	0x02, 0x4a
	.zero		1
	.zero		1


	//----- nvinfo : EIATTR_EXIT_INSTR_OFFSETS
	.align		4
        /*0118*/ 	.byte	0x04, 0x1c
        /*011a*/ 	.short	(.L_423 - .L_422)


	//   ....[0]....
.L_422:
        /*011c*/ 	.word	0x00000140


	//   ....[1]....
        /*0120*/ 	.word	0x00000400


	//----- nvinfo : EIATTR_CBANK_PARAM_SIZE
	.align		4
.L_423:
        /*0124*/ 	.byte	0x03, 0x19
        /*0126*/ 	.short	0x0050


	//----- nvinfo : EIATTR_PARAM_CBANK
	.align		4
        /*0128*/ 	.byte	0x04, 0x0a
        /*012a*/ 	.short	(.L_425 - .L_424)
	.align		4
.L_424:
        /*012c*/ 	.word	index@(.nv.constant0.apply_rope_nd3_f32)
        /*0130*/ 	.short	0x0380
        /*0132*/ 	.short	0x0050


	//----- nvinfo : EIATTR_SW_WAR
	.align		4
.L_425:
        /*0134*/ 	.byte	0x04, 0x36
        /*0136*/ 	.short	(.L_427 - .L_426)
.L_426:
        /*0138*/ 	.word	0x00000008
.L_427:


//--------------------- .nv.info.apply_rope_nd2_f32 --------------------------
	.section	.nv.info.apply_rope_nd2_f32,"",@"SHT_CUDA_INFO"
	.sectionflags	@""
	.align	4


	//----- nvinfo : EIATTR_CUDA_API_VERSION
	.align		4
        /*0000*/ 	.byte	0x04, 0x37
        /*0002*/ 	.short	(.L_429 - .L_428)
.L_428:
        /*0004*/ 	.word	0x00000082


	//----- nvinfo : EIATTR_KPARAM_INFO
	.align		4
.L_429:
        /*0008*/ 	.byte	0x04, 0x17
        /*000a*/ 	.short	(.L_431 - .L_430)
.L_430:
        /*000c*/ 	.word	0x00000000
        /*0010*/ 	.short	0x000b
        /*0012*/ 	.short	0x003c
        /*0014*/ 	.byte	0x00, 0xf0, 0x11, 0x00


	//----- nvinfo : EIATTR_KPARAM_INFO
	.align		4
.L_431:
        /*0018*/ 	.byte	0x04, 0x17
        /*001a*/ 	.short	(.L_433 - .L_432)
.L_432:
        /*001c*/ 	.word	0x00000000
        /*0020*/ 	.short	0x000a
        /*0022*/ 	.short	0x0038
        /*0024*/ 	.byte	0x00, 0xf0, 0x11, 0x00


	//----- nvinfo : EIATTR_KPARAM_INFO
	.align		4
.L_433:
        /*0028*/ 	.byte	0x04, 0x17
        /*002a*/ 	.short	(.L_435 - .L_434)
.L_434:
        /*002c*/ 	.word	0x00000000
        /*0030*/ 	.short	0x0009
        /*0032*/ 	.short	0x0034
        /*0034*/ 	.byte	0x00, 0xf0, 0x11, 0x00


	//----- nvinfo : EIATTR_KPARAM_INFO
	.align		4
.L_435:
        /*0038*/ 	.byte	0x04, 0x17
        /*003a*/ 	.short	(.L_437 - .L_436)
.L_436:
        /*003c*/ 	.word	0x00000000
        /*0040*/ 	.short	0x0008
        /*0042*/ 	.short	0x0030
        /*0044*/ 	.byte	0x00, 0xf0, 0x11, 0x00


	//----- nvinfo : EIATTR_KPARAM_INFO
	.align		4
.L_437:
        /*0048*/ 	.byte	0x04, 0x17
        /*004a*/ 	.short	(.L_439 - .L_438)
.L_438:
        /*004c*/ 	.word	0x00000000
        /*0050*/ 	.short	0x0007
        /*0052*/ 	.short	0x002c
        /*0054*/ 	.byte	0x00, 0xf0, 0x11, 0x00


	//----- nvinfo : EIATTR_KPARAM_INFO
	.align		4
.L_439:
        /*0058*/ 	.byte	0x04, 0x17
        /*005a*/ 	.short	(.L_441 - .L_440)
.L_440:
        /*005c*/ 	.word	0x00000000
        /*0060*/ 	.short	0x0006
        /*0062*/ 	.short	0x0028
        /*0064*/ 	.byte	0x00, 0xf0, 0x11, 0x00


	//----- nvinfo : EIATTR_KPARAM_INFO
	.align		4
.L_441:
        /*0068*/ 	.byte	0x04, 0x17
        /*006a*/ 	.short	(.L_443 - .L_442)
.L_442:
        /*006c*/ 	.word	0x00000000
        /*0070*/ 	.short	0x0005
        /*0072*/ 	.short	0x0024
        /*0074*/ 	.byte	0x00, 0xf0, 0x11, 0x00


	//----- nvinfo : EIATTR_KPARAM_INFO
	.align		4
.L_443:
        /*0078*/ 	.byte	0x04, 0x17
        /*007a*/ 	.short	(.L_445 - .L_444)
.L_444:
        /*007c*/ 	.word	0x00000000
        /*0080*/ 	.short	0x0004
        /*0082*/ 	.short	0x0020
        /*0084*/ 	.byte	0x00, 0xf0, 0x11, 0x00


	//----- nvinfo : EIATTR_KPARAM_INFO
	.align		4
.L_445:
        /*0088*/ 	.byte	0x04, 0x17
        /*008a*/ 	.short	(.L_447 - .L_446)
.L_446:
        /*008c*/ 	.word	0x00000000
        /*0090*/ 	.short	0x0003
        /*0092*/ 	.short	0x0018
        /*0094*/ 	.byte	0x00, 0xf5, 0x21, 0x00


	//----- nvinfo : EIATTR_KPARAM_INFO
	.align		4
.L_447:
        /*0098*/ 	.byte	0x04, 0x17
        /*009a*/ 	.short	(.L_449 - .L_448)
.L_448:
        /*009c*/ 	.word	0x00000000
        /*00a0*/ 	.short	0x0002
        /*00a2*/ 	.short	0x0010
        /*00a4*/ 	.byte	0x00, 0xf5, 0x21, 0x00


	//----- nvinfo : EIATTR_KPARAM_INFO
	.align		4
.L_449:
        /*00a8*/ 	.byte	0x04, 0x17
        /*00aa*/ 	.short	(.L_451 - .L_450)
.L_450:
        /*00ac*/ 	.word	0x00000000
        /*00b0*/ 	.short	0x0001
        /*00b2*/ 	.short	0x0008
        /*00b4*/ 	.byte	0x00, 0xf5, 0x21, 0x00


	//----- nvinfo : EIATTR_KPARAM_INFO
	.align		4
.L_451:
        /*00b8*/ 	.byte	0x04, 0x17
        /*00ba*/ 	.short	(.L_453 - .L_452)
.L_452:
        /*00bc*/ 	.word	0x00000000
        /*00c0*/ 	.short	0x0000
        /*00c2*/ 	.short	0x0000
        /*00c4*/ 	.byte	0x00, 0xf5, 0x21, 0x00


	//----- nvinfo : EIATTR_SPARSE_MMA_MASK
	.align		4
.L_453:
        /*00c8*/ 	.byte	0x03, 0x50
        /*00ca*/ 	.short	0x0000


	//----- nvinfo : EIATTR_MAXREG_COUNT
	.align		4
        /*00cc*/ 	.byte	0x03, 0x1b
        /*00ce*/ 	.short	0x00ff


	//----- nvinfo : EIATTR_MERCURY_ISA_VERSION
	.align		4
        /*00d0*/ 	.byte	0x03, 0x5f
        /*00d2*/ 	.short	0x0101


	//----- nvinfo : EIATTR_VRC_CTA_INIT_COUNT
	.align		4
        /*00d4*/ 	.byte	0x02, 0x4a
	.zero		1
	.zero		1


	//----- nvinfo : EIATTR_EXIT_INSTR_OFFSETS
	.align		4
        /*00d8*/ 	.byte	0x04, 0x1c
        /*00da*/ 	.short	(.L_455 - .L_454)


	//   ....[0]....
.L_454:
        /*00dc*/ 	.word	0x000000e0


	//   ....[1]....
        /*00e0*/ 	.word	0x00000360


	//----- nvinfo : EIATTR_CBANK_PARAM_SIZE
	.align		4
.L_455:
        /*00e4*/ 	.byte	0x03, 0x19
        /*00e6*/ 	.short	0x0040


	//----- nvinfo : EIATTR_PARAM_CBANK
	.align		4
        /*00e8*/ 	.byte	0x04, 0x0a
        /*00ea*/ 	.short	(.L_457 - .L_456)
	.align		4
.L_456:
        /*00ec*/ 	.word	index@(.nv.constant0.apply_rope_nd2_f32)
        /*00f0*/ 	.short	0x0380
        /*00f2*/ 	.short	0x0040


	//----- nvinfo : EIATTR_SW_WAR
	.align		4
.L_457:
        /*00f4*/ 	.byte	0x04, 0x36
        /*00f6*/ 	.short	(.L_459 - .L_458)
.L_458:
        /*00f8*/ 	.word	0x00000008
.L_459:


//--------------------- .nv.info.gelu_approx_fast_f16 --------------------------
	.section	.nv.info.gelu_approx_fast_f16,"",@"SHT_CUDA_INFO"
	.sectionflags	@""
	.align	4


	//----- nvinfo : EIATTR_CUDA_API_VERSION
	.align		4
        /*0000*/ 	.byte	0x04, 0x37
        /*0002*/ 	.short	(.L_461 - .L_460)
.L_460:
        /*0004*/ 	.word	0x00000082


	//----- nvinfo : EIATTR_KPARAM_INFO
	.align		4
.L_461:
        /*0008*/ 	.byte	0x04, 0x17
        /*000a*/ 	.short	(.L_463 - .L_462)
.L_462:
        /*000c*/ 	.word	0x00000000
        /*0010*/ 	.short	0x0002
        /*0012*/ 	.short	0x0010
        /*0014*/ 	.byte	0x00, 0xf0, 0x11, 0x00


	//----- nvinfo : EIATTR_KPARAM_INFO
	.align		4
.L_463:
        /*0018*/ 	.byte	0x04, 0x17
        /*001a*/ 	.short	(.L_465 - .L_464)
.L_464:
        /*001c*/ 	.word	0x00000000
        /*0020*/ 	.short	0x0001
        /*0022*/ 	.short	0x0008
        /*0024*/ 	.byte	0x00, 0xf5, 0x21, 0x00


	//----- nvinfo : EIATTR_KPARAM_INFO
	.align		4
.L_465:
        /*0028*/ 	.byte	0x04, 0x17
        /*002a*/ 	.short	(.L_467 - .L_466)
.L_466:
        /*002c*/ 	.word	0x00000000
        /*0030*/ 	.short	0x0000
        /*0032*/ 	.short	0x0000
        /*0034*/ 	.byte	0x00, 0xf5, 0x21, 0x00


	//----- nvinfo : EIATTR_SPARSE_MMA_MASK
	.align		4
.L_467:
        /*0038*/ 	.byte	0x03, 0x50
        /*003a*/ 	.short	0x0000


	//----- nvinfo : EIATTR_MAXREG_COUNT
	.align		4
        /*003c*/ 	.byte	0x03, 0x1b
        /*003e*/ 	.short	0x00ff


	//----- nvinfo : EIATTR_MERCURY_ISA_VERSION
	.align		4
        /*0040*/ 	.byte	0x03, 0x5f
        /*0042*/ 	.short	0x0101


	//----- nvinfo : EIATTR_VRC_CTA_INIT_COUNT
	.align		4
        /*0044*/ 	.byte	0x02, 0x4a
	.zero		1
	.zero		1


	//----- nvinfo : EIATTR_EXIT_INSTR_OFFSETS
	.align		4
        /*0048*/ 	.byte	0x04, 0x1c
        /*004a*/ 	.short	(.L_469 - .L_468)


	//   ....[0]....
.L_468:
        /*004c*/ 	.word	0x00000070


	//   ....[1]....
        /*0050*/ 	.word	0x00000700


	//----- nvinfo : EIATTR_CRS_STACK_SIZE
	.align		4
.L_469:
        /*0054*/ 	.byte	0x04, 0x1e
        /*0056*/ 	.short	(.L_471 - .L_470)
.L_470:
        /*0058*/ 	.word	0x00000000


	//----- nvinfo : EIATTR_CBANK_PARAM_SIZE
	.align		4
.L_471:
        /*005c*/ 	.byte	0x03, 0x19
        /*005e*/ 	.short	0x0014


	//----- nvinfo : EIATTR_PARAM_CBANK
	.align		4
        /*0060*/ 	.byte	0x04, 0x0a
        /*0062*/ 	.short	(.L_473 - .L_472)
	.align		4
.L_472:
        /*0064*/ 	.word	index@(.nv.constant0.gelu_approx_fast_f16)
        /*0068*/ 	.short	0x0380
        /*006a*/ 	.short	0x0014


	//----- nvinfo : EIATTR_SW_WAR
	.align		4
.L_473:
        /*006c*/ 	.byte	0x04, 0x36
        /*006e*/ 	.short	(.L_475 - .L_474)
.L_474:
        /*0070*/ 	.word	0x00000008
.L_475:


//--------------------- .nv.info.gelu_approx_fast_f32 --------------------------
	.section	.nv.info.gelu_approx_fast_f32,"",@"SHT_CUDA_INFO"
	.sectionflags	@""
	.align	4


	//----- nvinfo : EIATTR_CUDA_API_VERSION
	.align		4
        /*0000*/ 	.byte	0x04, 0x37
        /*0002*/ 	.short	(.L_477 - .L_476)
.L_476:
        /*0004*/ 	.word	0x00000082


	//----- nvinfo : EIATTR_KPARAM_INFO
	.align		4
.L_477:
        /*0008*/ 	.byte	0x04, 0x17
        /*000a*/ 	.short	(.L_479 - .L_478)
.L_478:
        /*000c*/ 	.word	0x00000000
        /*0010*/ 	.short	0x0002
        /*0012*/ 	.short	0x0010
        /*0014*/ 	.byte	0x00, 0xf0, 0x11, 0x00


	//----- nvinfo : EIATTR_KPARAM_INFO
	.align		4
.L_479:
        /*0018*/ 	.byte	0x04, 0x17
        /*001a*/ 	.short	(.L_481 - .L_480)
.L_480:
        /*001c*/ 	.word	0x00000000
        /*0020*/ 	.short	0x0001
        /*0022*/ 	.short	0x0008
        /*0024*/ 	.byte	0x00, 0xf5, 0x21, 0x00


	//----- nvinfo : EIATTR_KPARAM_INFO
	.align		4
.L_481:
        /*0028*/ 	.byte	0x04, 0x17
        /*002a*/ 	.short	(.L_483 - .L_482)
.L_482:
        /*002c*/ 	.word	0x00000000
        /*0030*/ 	.short	0x0000
        /*0032*/ 	.short	0x0000
        /*0034*/ 	.byte	0x00, 0xf5, 0x21, 0x00


	//----- nvinfo : EIATTR_SPARSE_MMA_MASK
	.align		4
.L_483:
        /*0038*/ 	.byte	0x03, 0x50
        /*003a*/ 	.short	0x0000


	//----- nvinfo : EIATTR_MAXREG_COUNT
	.align		4
        /*003c*/ 	.byte	0x03, 0x1b
        /*003e*/ 	.short	0x00ff


	//----- nvinfo : EIATTR_MERCURY_ISA_VERSION
	.align		4
        /*0040*/ 	.byte	0x03, 0x5f
        /*0042*/ 	.short	0x0101


	//----- nvinfo : EIATTR_VRC_CTA_INIT_COUNT
	.align		4
        /*0044*/ 	.byte	0x02, 0x4a
	.zero		1
	.zero		1


	//----- nvinfo : EIATTR_EXIT_INSTR_OFFSETS
	.align		4
        /*0048*/ 	.byte	0x04, 0x1c
        /*004a*/ 	.short	(.L_485 - .L_484)


	//   ....[0]....
.L_484:
        /*004c*/ 	.word	0x00000070


	//   ....[1]....
        /*0050*/ 	.word	0x000006e0


	//----- nvinfo : EIATTR_CRS_STACK_SIZE
	.align		4
.L_485:
        /*0054*/ 	.byte	0x04, 0x1e
        /*0056*/ 	.short	(.L_487 - .L_486)
.L_486:
        /*0058*/ 	.word	0x00000000


	//----- nvinfo : EIATTR_CBANK_PARAM_SIZE
	.align		4
.L_487:
        /*005c*/ 	.byte	0x03, 0x19
        /*005e*/ 	.short	0x0014


	//----- nvinfo : EIATTR_PARAM_CBANK
	.align		4
        /*0060*/ 	.byte	0x04, 0x0a
        /*0062*/ 	.short	(.L_489 - .L_488)
	.align		4
.L_488:
        /*0064*/ 	.word	index@(.nv.constant0.gelu_approx_fast_f32)
        /*0068*/ 	.short	0x0380
        /*006a*/ 	.short	0x0014


	//----- nvinfo : EIATTR_SW_WAR
	.align		4
.L_489:
        /*006c*/ 	.byte	0x04, 0x36
        /*006e*/ 	.short	(.L_491 - .L_490)
.L_490:
        /*0070*/ 	.word	0x00000008
.L_491:


//--------------------- .nv.info.gelu_approx_f16  --------------------------
	.section	.nv.info.gelu_approx_f16,"",@"SHT_CUDA_INFO"
	.sectionflags	@""
	.align	4


	//----- nvinfo : EIATTR_CUDA_API_VERSION
	.align		4
        /*0000*/ 	.byte	0x04, 0x37
        /*0002*/ 	.short	(.L_493 - .L_492)
.L_492:
        /*0004*/ 	.word	0x00000082


	//----- nvinfo : EIATTR_KPARAM_INFO
	.align		4
.L_493:
        /*0008*/ 	.byte	0x04, 0x17
        /*000a*/ 	.short	(.L_495 - .L_494)
.L_494:
        /*000c*/ 	.word	0x00000000
        /*0010*/ 	.short	0x0002
        /*0012*/ 	.short	0x0010
        /*0014*/ 	.byte	0x00, 0xf0, 0x11, 0x00


	//----- nvinfo : EIATTR_KPARAM_INFO
	.align		4
.L_495:
        /*0018*/ 	.byte	0x04, 0x17
        /*001a*/ 	.short	(.L_497 - .L_496)
.L_496:
        /*001c*/ 	.word	0x00000000
        /*0020*/ 	.short	0x0001
        /*0022*/ 	.short	0x0008
        /*0024*/ 	.byte	0x00, 0xf5, 0x21, 0x00


	//----- nvinfo : EIATTR_KPARAM_INFO
	.align		4
.L_497:
        /*0028*/ 	.byte	0x04, 0x17
        /*002a*/ 	.short	(.L_499 - .L_498)
.L_498:
        /*002c*/ 	.word	0x00000000
        /*0030*/ 	.short	0x0000
        /*0032*/ 	.short	0x0000
        /*0034*/ 	.byte	0x00, 0xf5, 0x21, 0x00


	//----- nvinfo : EIATTR_SPARSE_MMA_MASK
	.align		4
.L_499:
        /*0038*/ 	.byte	0x03, 0x50
        /*003a*/ 	.short	0x0000


	//----- nvinfo : EIATTR_MAXREG_COUNT
	.align		4
        /*003c*/ 	.byte	0x03, 0x1b
        /*003e*/ 	.short	0x00ff


	//----- nvinfo : EIATTR_MERCURY_ISA_VERSION
	.align		4
        /*0040*/ 	.byte	0x03, 0x5f
        /*0042*/ 	.short	0x0101


	//----- nvinfo : EIATTR_VRC_CTA_INIT_COUNT
	.align		4
        /*0044*/ 	.byte	0x02, 0x4a
	.zero		1
	.zero		1


	//----- nvinfo : EIATTR_EXIT_INSTR_OFFSETS
	.align		4
        /*0048*/ 	.byte	0x04, 0x1c
        /*004a*/ 	.short	(.L_501 - .L_500)


	//   ....[0]....
.L_500:
        /*004c*/ 	.word	0x00000070


	//   ....[1]....
        /*0050*/ 	.word	0x00000730


	//----- nvinfo : EIATTR_CRS_STACK_SIZE
	.align		4
.L_501:
        /*0054*/ 	.byte	0x04, 0x1e
        /*0056*/ 	.short	(.L_503 - .L_502)
.L_502:
        /*0058*/ 	.word	0x00000000


	//----- nvinfo : EIATTR_CBANK_PARAM_SIZE
	.align		4
.L_503:
        /*005c*/ 	.byte	0x03, 0x19
        /*005e*/ 	.short	0x0014


	//----- nvinfo : EIATTR_PARAM_CBANK
	.align		4
        /*0060*/ 	.byte	0x04, 0x0a
        /*0062*/ 	.short	(.L_505 - .L_504)
	.align		4
.L_504:
        /*0064*/ 	.word	index@(.nv.constant0.gelu_approx_f16)
        /*0068*/ 	.short	0x0380
        /*006a*/ 	.short	0x0014


	//----- nvinfo : EIATTR_SW_WAR
	.align		4
.L_505:
        /*006c*/ 	.byte	0x04, 0x36
        /*006e*/ 	.short	(.L_507 - .L_506)
.L_506:
        /*0070*/ 	.word	0x00000008
.L_507:


//--------------------- .nv.info.gelu_approx_f32  --------------------------
	.section	.nv.info.gelu_approx_f32,"",@"SHT_CUDA_INFO"
	.sectionflags	@""
	.align	4


	//----- nvinfo : EIATTR_CUDA_API_VERSION
	.align		4
        /*0000*/ 	.byte	0x04, 0x37
        /*0002*/ 	.short	(.L_509 - .L_508)
.L_508:
        /*0004*/ 	.word	0x00000082


	//----- nvinfo : EIATTR_KPARAM_INFO
	.align		4
.L_509:
        /*0008*/ 	.byte	0x04, 0x17
        /*000a*/ 	.short	(.L_511 - .L_510)
.L_510:
        /*000c*/ 	.word	0x00000000
        /*0010*/ 	.short	0x0002
        /*0012*/ 	.short	0x0010
        /*0014*/ 	.byte	0x00, 0xf0, 0x11, 0x00


	//----- nvinfo : EIATTR_KPARAM_INFO
	.align		4
.L_511:
        /*0018*/ 	.byte	0x04, 0x17
        /*001a*/ 	.short	(.L_513 - .L_512)
.L_512:
        /*001c*/ 	.word	0x00000000
        /*0020*/ 	.short	0x0001
        /*0022*/ 	.short	0x0008
        /*0024*/ 	.byte	0x00, 0xf5, 0x21, 0x00


	//----- nvinfo : EIATTR_KPARAM_INFO
	.align		4
.L_513:
        /*0028*/ 	.byte	0x04, 0x17
        /*002a*/ 	.short	(.L_515 - .L_514)
.L_514:
        /*002c*/ 	.word	0x00000000
        /*0030*/ 	.short	0x0000
        /*0032*/ 	.short	0x0000
        /*0034*/ 	.byte	0x00, 0xf5, 0x21, 0x00


	//----- nvinfo : EIATTR_SPARSE_MMA_MASK
	.align		4
.L_515:
        /*0038*/ 	.byte	0x03, 0x50
        /*003a*/ 	.short	0x0000


	//----- nvinfo : EIATTR_MAXREG_COUNT
	.align		4
        /*003c*/ 	.byte	0x03, 0x1b
        /*003e*/ 	.short	0x00ff


	//----- nvinfo : EIATTR_MERCURY_ISA_VERSION
	.align		4
        /*0040*/ 	.byte	0x03, 0x5f
        /*0042*/ 	.short	0x0101


	//----- nvinfo : EIATTR_VRC_CTA_INIT_COUNT
	.align		4
        /*0044*/ 	.byte	0x02, 0x4a
	.zero		1
	.zero		1


	//----- nvinfo : EIATTR_EXIT_INSTR_OFFSETS
	.align		4
        /*0048*/ 	.byte	0x04, 0x1c
        /*004a*/ 	.short	(.L_517 - .L_516)


	//   ....[0]....
.L_516:
        /*004c*/ 	.word	0x00000070


	//   ....[1]....
        /*0050*/ 	.word	0x00000710


	//----- nvinfo : EIATTR_CRS_STACK_SIZE
	.align		4
.L_517:
        /*0054*/ 	.byte	0x04, 0x1e
        /*0056*/ 	.short	(.L_519 - .L_518)
.L_518:
        /*0058*/ 	.word	0x00000000


	//----- nvinfo : EIATTR_CBANK_PARAM_SIZE
	.align		4
.L_519:
        /*005c*/ 	.byte	0x03, 0x19
        /*005e*/ 	.short	0x0014


	//----- nvinfo : EIATTR_PARAM_CBANK
	.align		4
        /*0060*/ 	.byte	0x04, 0x0a
        /*0062*/ 	.short	(.L_521 - .L_520)
	.align		4
.L_520:
        /*0064*/ 	.word	index@(.nv.constant0.gelu_approx_f32)
        /*0068*/ 	.short	0x0380
        /*006a*/ 	.short	0x0014


	//----- nvinfo : EIATTR_SW_WAR
	.align		4
.L_521:
        /*006c*/ 	.byte	0x04, 0x36
        /*006e*/ 	.short	(.L_523 - .L_522)
.L_522:
        /*0070*/ 	.word	0x00000008
.L_523:


//--------------------- .nv.callgraph             --------------------------
	.section	.nv.callgraph,"",@"SHT_CUDA_CALLGRAPH"
	.align	4
	.sectionentsize	8
	.align		4
        /*0000*/ 	.word	0x00000000
	.align		4
        /*0004*/ 	.word	0xffffffff
	.align		4
        /*0008*/ 	.word	0x00000000
	.align		4
        /*000c*/ 	.word	0xfffffffe
	.align		4
        /*0010*/ 	.word	0x00000000
	.align		4
        /*0014*/ 	.word	0xfffffffd
	.align		4
        /*0018*/ 	.word	0x00000000
	.align		4
        /*001c*/ 	.word	0xfffffffc


//--------------------- .text.rms_norm_f16        --------------------------
	.section	.text.rms_norm_f16,"ax",@progbits
	.align	128
        .global         rms_norm_f16
        .type           rms_norm_f16,@function
        .size           rms_norm_f16,(.L_x_90 - rms_norm_f16)
        .other          rms_norm_f16,@"STO_CUDA_ENTRY STV_DEFAULT"
rms_norm_f16:
.text.rms_norm_f16:
[----:B------:R-:W-:Y:S08]  /*0000*/  LDC R1, c[0x0][0x37c] ;  /* 0x0000df00ff017b82 */ /* 0x000ff00000000800 */
[----:B------:R-:W0:Y:S01]  /*0010*/  LDC.64 R4, c[0x0][0x398] ;  /* 0x0000e600ff047b82 */ /* 0x000e220000000a00 */
[----:B------:R-:W1:Y:S01]  /*0020*/  LDCU UR8, c[0x0][0x394] ;  /* 0x00007280ff0877ac */ /* 0x000e620008000800 */
[----:B------:R-:W-:Y:S01]  /*0030*/  BSSY.RECONVERGENT B0, `(.L_x_0) ;  /* 0x000002b000007945 */ /* 0x000fe20003800200 */
[----:B------:R-:W2:Y:S05]  /*0040*/  LDCU.64 UR6, c[0x0][0x358] ;  /* 0x00006b00ff0677ac */ /* 0x000eaa0008000a00 */
[----:B------:R-:W3:Y:S01]  /*0050*/  S2UR UR4, SR_CTAID.X ;  /* 0x00000000000479c3 */ /* 0x000ee20000002500 */
[----:B0-----:R-:W0:Y:S01]  /*0060*/  I2F.U32.RP R0, R4 ;  /* 0x0000000400007306 */ /* 0x001e220000209000 */
[----:B------:R-:W-:-:S07]  /*0070*/  ISETP.NE.U32.AND P2, PT, R4, RZ, PT ;  /* 0x000000ff0400720c */ /* 0x000fce0003f45070 */
[----:B0-----:R-:W0:Y:S02]  /*0080*/  MUFU.RCP R0, R0 ;  /* 0x0000000000007308 */ /* 0x001e240000001000 */
[----:B0-----:R-:W-:Y:S02]  /*0090*/  VIADD R2, R0, 0xffffffe ;  /* 0x0ffffffe00027836 */ /* 0x001fe40000000000 */
[----:B------:R-:W-:-:S04]  /*00a0*/  IMAD.MOV.U32 R0, RZ, RZ, RZ ;  /* 0x000000ffff007224 */ /* 0x000fc800078e00ff */
[----:B------:R0:W4:Y:S02]  /*00b0*/  F2I.FTZ.U32.TRUNC.NTZ R3, R2 ;  /* 0x0000000200037305 */ /* 0x000124000021f000 */
[----:B0-----:R-:W-:Y:S02]  /*00c0*/  IMAD.MOV.U32 R2, RZ, RZ, RZ ;  /* 0x000000ffff027224 */ /* 0x001fe400078e00ff */
[----:B----4-:R-:W-:-:S04]  /*00d0*/  IMAD.MOV R7, RZ, RZ, -R3 ;  /* 0x000000ffff077224 */ /* 0x010fc800078e0a03 */
[----:B------:R-:W-:-:S04]  /*00e0*/  IMAD R7, R7, R4, RZ ;  /* 0x0000000407077224 */ /* 0x000fc800078e02ff */
[----:B------:R-:W-:Y:S02]  /*00f0*/  IMAD.HI.U32 R3, R3, R7, R2 ;  /* 0x0000000703037227 */ /* 0x000fe400078e0002 */
[----:B------:R-:W1:Y:S01]  /*0100*/  S2R R2, SR_TID.X ;  /* 0x0000000000027919 */ /* 0x000e620000002100 */
[----:B------:R-:W0:Y:S03]  /*0110*/  LDC R7, c[0x0][0x3a4] ;  /* 0x0000e900ff077b82 */ /* 0x000e260000000800 */
[----:B---3--:R-:W-:-:S05]  /*0120*/  IMAD.HI.U32 R6, R3, UR4, RZ ;  /* 0x0000000403067c27 */ /* 0x008fca000f8e00ff */
[----:B------:R-:W-:-:S05]  /*0130*/  IADD3 R3, PT, PT, -R6, RZ, RZ ;  /* 0x000000ff06037210 */ /* 0x000fca0007ffe1ff */
[----:B------:R-:W-:-:S05]  /*0140*/  IMAD R3, R4, R3, UR4 ;  /* 0x0000000404037e24 */ /* 0x000fca000f8e0203 */
[----:B------:R-:W-:-:S13]  /*0150*/  ISETP.GE.U32.AND P0, PT, R3, R4, PT ;  /* 0x000000040300720c */ /* 0x000fda0003f06070 */
[----:B------:R-:W-:Y:S02]  /*0160*/  @P0 IMAD.IADD R3, R3, 0x1, -R4 ;  /* 0x0000000103030824 */ /* 0x000fe400078e0a04 */
[----:B------:R-:W-:Y:S01]  /*0170*/  @P0 VIADD R6, R6, 0x1 ;  /* 0x0000000106060836 */ /* 0x000fe20000000000 */
[----:B-1----:R-:W-:Y:S02]  /*0180*/  ISETP.GE.AND P0, PT, R2, UR8, PT ;  /* 0x0000000802007c0c */ /* 0x002fe4000bf06270 */
[----:B------:R-:W-:-:S13]  /*0190*/  ISETP.GE.U32.AND P1, PT, R3, R4, PT ;  /* 0x000000040300720c */ /* 0x000fda0003f26070 */
[----:B------:R-:W-:Y:S02]  /*01a0*/  @P1 IADD3 R6, PT, PT, R6, 0x1, RZ ;  /* 0x0000000106061810 */ /* 0x000fe40007ffe0ff */
[----:B------:R-:W-:-:S05]  /*01b0*/  @!P2 LOP3.LUT R6, RZ, R4, RZ, 0x33, !PT ;  /* 0x00000004ff06a212 */ /* 0x000fca00078e33ff */
[----:B------:R-:W-:-:S04]  /*01c0*/  IMAD.MOV R3, RZ, RZ, -R6 ;  /* 0x000000ffff037224 */ /* 0x000fc800078e0a06 */
[----:B------:R-:W-:Y:S01]  /*01d0*/  IMAD R4, R4, R3, UR4 ;  /* 0x0000000404047e24 */ /* 0x000fe2000f8e0203 */
[----:B------:R-:W1:Y:S03]  /*01e0*/  LDCU UR4, c[0x0][0x3a0] ;  /* 0x00007400ff0477ac */ /* 0x000e660008000800 */
[----:B0-----:R-:W-:-:S04]  /*01f0*/  IMAD R4, R4, R7, RZ ;  /* 0x0000000704047224 */ /* 0x001fc800078e02ff */
[----:B------:R-:W-:Y:S01]  /*0200*/  IMAD R5, R6, R5, R4 ;  /* 0x0000000506057224 */ /* 0x000fe200078e0204 */
[----:B--2---:R-:W-:Y:S06]  /*0210*/  @P0 BRA `(.L_x_1) ;  /* 0x0000000000300947 */ /* 0x004fec0003800000 */
[----:B------:R-:W0:Y:S01]  /*0220*/  LDC R11, c[0x0][0x360] ;  /* 0x0000d800ff0b7b82 */ /* 0x000e220000000800 */
[----:B------:R-:W-:Y:S02]  /*0230*/  HFMA2 R0, -RZ, RZ, 0, 0 ;  /* 0x00000000ff007431 */ /* 0x000fe400000001ff */
[----:B------:R-:W-:-:S05]  /*0240*/  IMAD.MOV.U32 R4, RZ, RZ, R2 ;  /* 0x000000ffff047224 */ /* 0x000fca00078e0002 */
[----:B------:R-:W2:Y:S02]  /*0250*/  LDC.64 R8, c[0x0][0x380] ;  /* 0x0000e000ff087b82 */ /* 0x000ea40000000a00 */
.L_x_2:
[----:B-1----:R-:W-:-:S04]  /*0260*/  IMAD R7, R4, UR4, R5 ;  /* 0x0000000404077c24 */ /* 0x002fc8000f8e0205 */
[----:B--2---:R-:W-:-:S06]  /*0270*/  IMAD.WIDE R6, R7, 0x2, R8 ;  /* 0x0000000207067825 */ /* 0x004fcc00078e0208 */
[----:B------:R-:W2:Y:S01]  /*0280*/  LDG.E.U16 R6, desc[UR6][R6.64] ;  /* 0x0000000606067981 */ /* 0x000ea2000c1e1500 */
[----:B0-----:R-:W-:-:S05]  /*0290*/  IMAD.IADD R4, R11, 0x1, R4 ;  /* 0x000000010b047824 */ /* 0x001fca00078e0204 */
[----:B------:R-:W-:Y:S01]  /*02a0*/  ISETP.GE.AND P0, PT, R4, UR8, PT ;  /* 0x0000000804007c0c */ /* 0x000fe2000bf06270 */
[----:B--2---:R-:W-:-:S05]  /*02b0*/  HADD2.F32 R3, -RZ, R6.H0_H0 ;  /* 0x20000006ff037230 */ /* 0x004fca0000004100 */
[----:B------:R-:W-:-:S07]  /*02c0*/  FFMA R0, R3, R3, R0 ;  /* 0x0000000303007223 */ /* 0x000fce0000000000 */
[----:B------:R-:W-:Y:S05]  /*02d0*/  @!P0 BRA `(.L_x_2) ;  /* 0xfffffffc00e08947 */ /* 0x000fea000383ffff */
.L_x_1:
[----:B-1----:R-:W-:Y:S05]  /*02e0*/  BSYNC.RECONVERGENT B0 ;  /* 0x0000000000007941 */ /* 0x002fea0003800200 */
.L_x_0:
[----:B------:R-:W0:Y:S01]  /*02f0*/  SHFL.BFLY PT, R3, R0, 0x10, 0x1f ;  /* 0x0e001f0000037f89 */ /* 0x000e2200000e0000 */
[----:B------:R-:W1:Y:S01]  /*0300*/  S2UR UR5, SR_CgaCtaId ;  /* 0x00000000000579c3 */ /* 0x000e620000008800 */
[C---:B------:R-:W-:Y:S01]  /*0310*/  LOP3.LUT P0, R8, R2.reuse, 0x1f, RZ, 0xc0, !PT ;  /* 0x0000001f02087812 */ /* 0x040fe2000780c0ff */
[----:B------:R-:W-:Y:S01]  /*0320*/  UMOV UR4, 0x400 ;  /* 0x0000040000047882 */ /* 0x000fe20000000000 */
[----:B------:R-:W-:Y:S01]  /*0330*/  BSSY.RECONVERGENT B0, `(.L_x_3) ;  /* 0x0000029000007945 */ /* 0x000fe20003800200 */
[----:B------:R-:W-:-:S04]  /*0340*/  ISETP.GE.AND P2, PT, R2, UR8, PT ;  /* 0x0000000802007c0c */ /* 0x000fc8000bf46270 */
[----:B------:R-:W2:Y:S01]  /*0350*/  LDC.U16 R10, c[0x0][0x3a8] ;  /* 0x0000ea00ff0a7b82 */ /* 0x000ea20000000400 */
[----:B0-----:R-:W-:Y:S01]  /*0360*/  FADD R3, R3, R0 ;  /* 0x0000000003037221 */ /* 0x001fe20000000000 */
[----:B-1----:R-:W-:-:S04]  /*0370*/  ULEA UR4, UR5, UR4, 0x18 ;  /* 0x0000000405047291 */ /* 0x002fc8000f8ec0ff */
[----:B------:R-:W0:Y:S02]  /*0380*/  SHFL.BFLY PT, R4, R3, 0x8, 0x1f ;  /* 0x0d001f0003047f89 */ /* 0x000e2400000e0000 */
[----:B------:R-:W-:Y:S01]  /*0390*/  @!P0 LEA.HI R0, R2, UR4, RZ, 0x1d ;  /* 0x0000000402008c11 */ /* 0x000fe2000f8fe8ff */
[----:B0-----:R-:W-:Y:S01]  /*03a0*/  FADD R4, R3, R4 ;  /* 0x0000000403047221 */ /* 0x001fe20000000000 */
[----:B------:R-:W-:-:S04]  /*03b0*/  LEA R3, R8, UR4, 0x2 ;  /* 0x0000000408037c11 */ /* 0x000fc8000f8e10ff */
[----:B------:R-:W0:Y:S02]  /*03c0*/  SHFL.BFLY PT, R7, R4, 0x4, 0x1f ;  /* 0x0c801f0004077f89 */ /* 0x000e2400000e0000 */
[----:B0-----:R-:W-:-:S05]  /*03d0*/  FADD R7, R4, R7 ;  /* 0x0000000704077221 */ /* 0x001fca0000000000 */
[----:B------:R-:W0:Y:S02]  /*03e0*/  SHFL.BFLY PT, R6, R7, 0x2, 0x1f ;  /* 0x0c401f0007067f89 */ /* 0x000e2400000e0000 */
[----:B0-----:R-:W-:-:S05]  /*03f0*/  FADD R6, R7, R6 ;  /* 0x0000000607067221 */ /* 0x001fca0000000000 */
[----:B------:R-:W0:Y:S02]  /*0400*/  SHFL.BFLY PT, R9, R6, 0x1, 0x1f ;  /* 0x0c201f0006097f89 */ /* 0x000e2400000e0000 */
[----:B0-----:R-:W-:-:S05]  /*0410*/  FADD R11, R6, R9 ;  /* 0x00000009060b7221 */ /* 0x001fca0000000000 */
[----:B------:R0:W-:Y:S01]  /*0420*/  @!P0 STS [R0], R11 ;  /* 0x0000000b00008388 */ /* 0x0001e20000000800 */
[----:B------:R-:W-:Y:S01]  /*0430*/  BAR.SYNC.DEFER_BLOCKING 0x0 ;  /* 0x0000000000007b1d */ /* 0x000fe20000010000 */
[----:B0-----:R-:W-:-:S05]  /*0440*/  I2FP.F32.S32 R11, UR8 ;  /* 0x00000008000b7c45 */ /* 0x001fca0008201400 */
[----:B------:R-:W0:Y:S01]  /*0450*/  MUFU.RCP R8, R11 ;  /* 0x0000000b00087308 */ /* 0x000e220000001000 */
[----:B------:R-:W1:Y:S04]  /*0460*/  LDS R3, [R3] ;  /* 0x0000000003037984 */ /* 0x000e680000000800 */
[----:B-1----:R-:W1:Y:S02]  /*0470*/  SHFL.BFLY PT, R4, R3, 0x10, 0x1f ;  /* 0x0e001f0003047f89 */ /* 0x002e6400000e0000 */
[----:B-1----:R-:W-:Y:S01]  /*0480*/  FADD R4, R3, R4 ;  /* 0x0000000403047221 */ /* 0x002fe20000000000 */
[----:B0-----:R-:W-:-:S04]  /*0490*/  FFMA R3, -R11, R8, 1 ;  /* 0x3f8000000b037423 */ /* 0x001fc80000000108 */
[----:B------:R-:W0:Y:S01]  /*04a0*/  SHFL.BFLY PT, R7, R4, 0x8, 0x1f ;  /* 0x0d001f0004077f89 */ /* 0x000e2200000e0000 */
[----:B------:R-:W-:Y:S01]  /*04b0*/  FFMA R3, R8, R3, R8 ;  /* 0x0000000308037223 */ /* 0x000fe20000000008 */
[----:B0-----:R-:W-:-:S05]  /*04c0*/  FADD R7, R4, R7 ;  /* 0x0000000704077221 */ /* 0x001fca0000000000 */
[----:B------:R-:W0:Y:S02]  /*04d0*/  SHFL.BFLY PT, R6, R7, 0x4, 0x1f ;  /* 0x0c801f0007067f89 */ /* 0x000e2400000e0000 */
[----:B0-----:R-:W-:-:S05]  /*04e0*/  FADD R6, R7, R6 ;  /* 0x0000000607067221 */ /* 0x001fca0000000000 */
[----:B------:R-:W0:Y:S02]  /*04f0*/  SHFL.BFLY PT, R9, R6, 0x2, 0x1f ;  /* 0x0c401f0006097f89 */ /* 0x000e2400000e0000 */
[----:B0-----:R-:W-:-:S05]  /*0500*/  FADD R9, R6, R9 ;  /* 0x0000000906097221 */ /* 0x001fca0000000000 */
[----:B------:R-:W0:Y:S02]  /*0510*/  SHFL.BFLY PT, R0, R9, 0x1, 0x1f ;  /* 0x0c201f0009007f89 */ /* 0x000e2400000e0000 */
[----:B0-----:R-:W-:-:S04]  /*0520*/  FADD R0, R9, R0 ;  /* 0x0000000009007221 */ /* 0x001fc80000000000 */
[----:B------:R-:W0:Y:S01]  /*0530*/  FCHK P0, R0, R11 ;  /* 0x0000000b00007302 */ /* 0x000e220000000000 */
[----:B------:R-:W-:-:S04]  /*0540*/  FFMA R4, R0, R3, RZ ;  /* 0x0000000300047223 */ /* 0x000fc800000000ff */
[----:B------:R-:W-:-:S04]  /*0550*/  FFMA R6, -R11, R4, R0 ;  /* 0x000000040b067223 */ /* 0x000fc80000000100 */
[----:B------:R-:W-:Y:S01]  /*0560*/  FFMA R3, R3, R6, R4 ;  /* 0x0000000603037223 */ /* 0x000fe20000000004 */
[----:B--2---:R-:W-:Y:S01]  /*0570*/  HADD2.F32 R4, -RZ, R10.H0_H0 ;  /* 0x2000000aff047230 */ /* 0x004fe20000004100 */
[----:B0-----:R-:W-:Y:S06]  /*0580*/  @!P0 BRA `(.L_x_4) ;  /* 0x00000000000c8947 */ /* 0x001fec0003800000 */
[----:B------:R-:W-:-:S07]  /*0590*/  MOV R6, 0x5b0 ;  /* 0x000005b000067802 */ /* 0x000fce0000000f00 */
[----:B------:R-:W-:Y:S05]  /*05a0*/  CALL.REL.NOINC `($__internal_0_$__cuda_sm3x_div_rn_noftz_f32_slowpath) ;  /* 0x0000000000607944 */ /* 0x000fea0003c00000 */
[----:B------:R-:W-:-:S07]  /*05b0*/  MOV R3, R0 ;  /* 0x0000000000037202 */ /* 0x000fce0000000f00 */
.L_x_4:
[----:B------:R-:W-:Y:S05]  /*05c0*/  BSYNC.RECONVERGENT B0 ;  /* 0x0000000000007941 */ /* 0x000fea0003800200 */
.L_x_3:
[----:B------:R-:W-:Y:S01]  /*05d0*/  FADD R0, R4, R3 ;  /* 0x0000000304007221 */ /* 0x000fe20000000000 */
[----:B------:R-:W-:Y:S06]  /*05e0*/  @P2 EXIT ;  /* 0x000000000000294d */ /* 0x000fec0003800000 */
[C---:B------:R-:W-:Y:S01]  /*05f0*/  FSETP.GEU.AND P0, PT, |R0|.reuse, 1.175494350822287508e-38, PT ;  /* 0x008000000000780b */ /* 0x040fe20003f0e200 */
[----:B------:R-:W0:Y:S01]  /*0600*/  LDC.64 R12, c[0x0][0x380] ;  /* 0x0000e000ff0c7b82 */ /* 0x000e220000000a00 */
[----:B------:R-:W1:Y:S01]  /*0610*/  LDCU UR4, c[0x0][0x360] ;  /* 0x00006c00ff0477ac */ /* 0x000e620008000800 */
[----:B------:R-:W2:Y:S06]  /*0620*/  LDCU UR5, c[0x0][0x3a0] ;  /* 0x00007400ff0577ac */ /* 0x000eac0008000800 */
[----:B------:R-:W3:Y:S01]  /*0630*/  LDC.64 R10, c[0x0][0x388] ;  /* 0x0000e200ff0a7b82 */ /* 0x000ee20000000a00 */
[----:B------:R-:W4:Y:S03]  /*0640*/  LDCU UR8, c[0x0][0x394] ;  /* 0x00007280ff0877ac */ /* 0x000f260008000800 */
[----:B------:R-:W-:-:S04]  /*0650*/  @!P0 FMUL R0, R0, 16777216 ;  /* 0x4b80000000008820 */ /* 0x000fc80000400000 */
[----:B------:R-:W5:Y:S02]  /*0660*/  MUFU.RSQ R3, R0 ;  /* 0x0000000000037308 */ /* 0x000f640000001400 */
[----:B-----5:R-:W-:-:S05]  /*0670*/  @!P0 FMUL R3, R3, 4096 ;  /* 0x4580000003038820 */ /* 0x020fca0000400000 */
[----:B-12-4-:R-:W-:-:S07]  /*0680*/  F2FP.F16.F32.PACK_AB R3, RZ, R3 ;  /* 0x00000003ff03723e */ /* 0x016fce00000000ff */
.L_x_5:
[----:B-1----:R-:W-:-:S04]  /*0690*/  IMAD R9, R2, UR5, R5 ;  /* 0x0000000502097c24 */ /* 0x002fc8000f8e0205 */
[----:B0-----:R-:W-:-:S06]  /*06a0*/  IMAD.WIDE R6, R9, 0x2, R12 ;  /* 0x0000000209067825 */ /* 0x001fcc00078e020c */
[----:B------:R-:W2:Y:S01]  /*06b0*/  LDG.E.U16 R7, desc[UR6][R6.64] ;  /* 0x0000000606077981 */ /* 0x000ea2000c1e1500 */
[----:B---3--:R-:W-:-:S04]  /*06c0*/  IMAD.WIDE R8, R9, 0x2, R10 ;  /* 0x0000000209087825 */ /* 0x008fc800078e020a */
[----:B------:R-:W-:-:S05]  /*06d0*/  VIADD R2, R2, UR4 ;  /* 0x0000000402027c36 */ /* 0x000fca0008000000 */
[----:B------:R-:W-:Y:S01]  /*06e0*/  ISETP.GE.AND P0, PT, R2, UR8, PT ;  /* 0x0000000802007c0c */ /* 0x000fe2000bf06270 */
[----:B--2---:R-:W-:-:S05]  /*06f0*/  HMUL2 R7, R3.H0_H0, R7.H0_H0 ;  /* 0x2000000703077232 */ /* 0x004fca0000000800 */
[----:B------:R1:W-:Y:S07]  /*0700*/  STG.E.U16 desc[UR6][R8.64], R7 ;  /* 0x0000000708007986 */ /* 0x0003ee000c101506 */
[----:B------:R-:W-:Y:S05]  /*0710*/  @!P0 BRA `(.L_x_5) ;  /* 0xfffffffc00dc8947 */ /* 0x000fea000383ffff */
[----:B------:R-:W-:Y:S05]  /*0720*/  EXIT ;  /* 0x000000000000794d */ /* 0x000fea0003800000 */
        .weak           $__internal_0_$__cuda_sm3x_div_rn_noftz_f32_slowpath
        .type           $__internal_0_$__cuda_sm3x_div_rn_noftz_f32_slowpath,@function
        .size           $__internal_0_$__cuda_sm3x_div_rn_noftz_f32_slowpath,(.L_x_90 - $__internal_0_$__cuda_sm3x_div_rn_noftz_f32_slowpath)
$__internal_0_$__cuda_sm3x_div_rn_noftz_f32_slowpath:
[----:B------:R-:W-:Y:S01]  /*0730*/  SHF.R.U32.HI R7, RZ, 0x17, R11 ;  /* 0x00000017ff077819 */ /* 0x000fe2000001160b */
[----:B------:R-:W-:Y:S01]  /*0740*/  BSSY.RECONVERGENT B1, `(.L_x_6) ;  /* 0x0000064000017945 */ /* 0x000fe20003800200 */
[--C-:B------:R-:W-:Y:S01]  /*0750*/  SHF.R.U32.HI R3, RZ, 0x17, R0.reuse ;  /* 0x00000017ff037819 */ /* 0x100fe20000011600 */
[----:B------:R-:W-:Y:S01]  /*0760*/  IMAD.MOV.U32 R9, RZ, RZ, R0 ;  /* 0x000000ffff097224 */ /* 0x000fe200078e0000 */
[----:B------:R-:W-:Y:S02]  /*0770*/  LOP3.LUT R8, R7, 0xff, RZ, 0xc0, !PT ;  /* 0x000000ff07087812 */ /* 0x000fe400078ec0ff */
[----:B------:R-:W-:-:S03]  /*0780*/  LOP3.LUT R12, R3, 0xff, RZ, 0xc0, !PT ;  /* 0x000000ff030c7812 */ /* 0x000fc600078ec0ff */
[----:B------:R-:W-:Y:S01]  /*0790*/  VIADD R10, R8, 0xffffffff ;  /* 0xffffffff080a7836 */ /* 0x000fe20000000000 */
[----:B------:R-:W-:-:S04]  /*07a0*/  IADD3 R13, PT, PT, R12, -0x1, RZ ;  /* 0xffffffff0c0d7810 */ /* 0x000fc80007ffe0ff */
[----:B------:R-:W-:-:S04]  /*07b0*/  ISETP.GT.U32.AND P0, PT, R10, 0xfd, PT ;  /* 0x000000fd0a00780c */ /* 0x000fc80003f04070 */
[----:B------:R-:W-:-:S13]  /*07c0*/  ISETP.GT.U32.OR P0, PT, R13, 0xfd, P0 ;  /* 0x000000fd0d00780c */ /* 0x000fda0000704470 */
[----:B------:R-:W-:Y:S01]  /*07d0*/  @!P0 IMAD.MOV.U32 R7, RZ, RZ, RZ ;  /* 0x000000ffff078224 */ /* 0x000fe200078e00ff */
[----:B------:R-:W-:Y:S06]  /*07e0*/  @!P0 BRA `(.L_x_7) ;  /* 0x0000000000608947 */ /* 0x000fec0003800000 */
[----:B------:R-:W-:Y:S02]  /*07f0*/  FSETP.GTU.FTZ.AND P0, PT, |R0|, +INF , PT ;  /* 0x7f8000000000780b */ /* 0x000fe40003f1c200 */
[----:B------:R-:W-:Y:S02]  /*0800*/  FSETP.GTU.FTZ.AND P1, PT, |R11|, +INF , PT ;  /* 0x7f8000000b00780b */ /* 0x000fe40003f3c200 */
[----:B------:R-:W-:Y:S02]  /*0810*/  MOV R3, R11 ;  /* 0x0000000b00037202 */ /* 0x000fe40000000f00 */
[----:B------:R-:W-:-:S13]  /*0820*/  PLOP3.LUT P0, PT, P0, P1, PT, 0xf8, 0x8f ;  /* 0x00000000008f781c */ /* 0x000fda0000703f70 */
[----:B------:R-:W-:Y:S05]  /*0830*/  @P0 BRA `(.L_x_8) ;  /* 0x00000004004c0947 */ /* 0x000fea0003800000 */
[----:B------:R-:W-:-:S13]  /*0840*/  LOP3.LUT P0, RZ, R11, 0x7fffffff, R9, 0xc8, !PT ;  /* 0x7fffffff0bff7812 */ /* 0x000fda000780c809 */
[----:B------:R-:W-:Y:S05]  /*0850*/  @!P0 BRA `(.L_x_9) ;  /* 0x00000004003c8947 */ /* 0x000fea0003800000 */
[C---:B------:R-:W-:Y:S02]  /*0860*/  FSETP.NEU.FTZ.AND P3, PT, |R0|.reuse, +INF , PT ;  /* 0x7f8000000000780b */ /* 0x040fe40003f7d200 */
[----:B------:R-:W-:Y:S02]  /*0870*/  FSETP.NEU.FTZ.AND P1, PT, |R3|, +INF , PT ;  /* 0x7f8000000300780b */ /* 0x000fe40003f3d200 */
[----:B------:R-:W-:-:S11]  /*0880*/  FSETP.NEU.FTZ.AND P0, PT, |R0|, +INF , PT ;  /* 0x7f8000000000780b */ /* 0x000fd60003f1d200 */
[----:B------:R-:W-:Y:S05]  /*0890*/  @!P1 BRA !P3, `(.L_x_9) ;  /* 0x00000004002c9947 */ /* 0x000fea0005800000 */
[----:B------:R-:W-:-:S04]  /*08a0*/  LOP3.LUT P3, RZ, R9, 0x7fffffff, RZ, 0xc0, !PT ;  /* 0x7fffffff09ff7812 */ /* 0x000fc8000786c0ff */
[----:B------:R-:W-:-:S13]  /*08b0*/  PLOP3.LUT P1, PT, P1, P3, PT, 0x2f, 0xf2 ;  /* 0x0000000000f2781c */ /* 0x000fda0000f26577 */
[----:B------:R-:W-:Y:S05]  /*08c0*/  @P1 BRA `(.L_x_10) ;  /* 0x0000000400181947 */ /* 0x000fea0003800000 */
[----:B------:R-:W-:-:S04]  /*08d0*/  LOP3.LUT P1, RZ, R11, 0x7fffffff, RZ, 0xc0, !PT ;  /* 0x7fffffff0bff7812 */ /* 0x000fc8000782c0ff */
[----:B------:R-:W-:-:S13]  /*08e0*/  PLOP3.LUT P0, PT, P0, P1, PT, 0x2f, 0xf2 ;  /* 0x0000000000f2781c */ /* 0x000fda0000702577 */
[----:B------:R-:W-:Y:S05]  /*08f0*/  @P0 BRA `(.L_x_11) ;  /* 0x0000000400000947 */ /* 0x000fea0003800000 */
[----:B------:R-:W-:Y:S02]  /*0900*/  ISETP.GE.AND P0, PT, R13, RZ, PT ;  /* 0x000000ff0d00720c */ /* 0x000fe40003f06270 */
[----:B------:R-:W-:-:S11]  /*0910*/  ISETP.GE.AND P1, PT, R10, RZ, PT ;  /* 0x000000ff0a00720c */ /* 0x000fd60003f26270 */
[----:B------:R-:W-:Y:S02]  /*0920*/  @P0 IMAD.MOV.U32 R7, RZ, RZ, RZ ;  /* 0x000000ffff070224 */ /* 0x000fe400078e00ff */
[----:B------:R-:W-:Y:S01]  /*0930*/  @!P0 FFMA R9, R0, 1.84467440737095516160e+19, RZ ;  /* 0x5f80000000098823 */ /* 0x000fe200000000ff */
[----:B------:R-:W-:Y:S02]  /*0940*/  @!P0 IMAD.MOV.U32 R7, RZ, RZ, -0x40 ;  /* 0xffffffc0ff078424 */ /* 0x000fe400078e00ff */
[----:B------:R-:W-:-:S03]  /*0950*/  @!P1 FFMA R11, R3, 1.84467440737095516160e+19, RZ ;  /* 0x5f800000030b9823 */ /* 0x000fc600000000ff */
[----:B------:R-:W-:-:S07]  /*0960*/  @!P1 IADD3 R7, PT, PT, R7, 0x40, RZ ;  /* 0x0000004007079810 */ /* 0x000fce0007ffe0ff */
.L_x_7:
[----:B------:R-:W-:Y:S01]  /*0970*/  LEA R0, R8, 0xc0800000, 0x17 ;  /* 0xc080000008007811 */ /* 0x000fe200078eb8ff */
[----:B------:R-:W-:Y:S01]  /*0980*/  VIADD R3, R12, 0xffffff81 ;  /* 0xffffff810c037836 */ /* 0x000fe20000000000 */
[----:B------:R-:W-:Y:S03]  /*0990*/  BSSY.RECONVERGENT B2, `(.L_x_12) ;  /* 0x0000035000027945 */ /* 0x000fe60003800200 */
[----:B------:R-:W-:Y:S01]  /*09a0*/  IMAD.IADD R11, R11, 0x1, -R0 ;  /* 0x000000010b0b7824 */ /* 0x000fe200078e0a00 */
[C---:B------:R-:W-:Y:S01]  /*09b0*/  IADD3 R8, PT, PT, R3.reuse, 0x7f, -R8 ;  /* 0x0000007f03087810 */ /* 0x040fe20007ffe808 */
[----:B------:R-:W-:Y:S02]  /*09c0*/  IMAD R0, R3, -0x800000, R9 ;  /* 0xff80000003007824 */ /* 0x000fe400078e0209 */
[----:B------:R-:W0:Y:S01]  /*09d0*/  MUFU.RCP R10, R11 ;  /* 0x0000000b000a7308 */ /* 0x000e220000001000 */
[----:B------:R-:W-:Y:S01]  /*09e0*/  FADD.FTZ R13, -R11, -RZ ;  /* 0x800000ff0b0d7221 */ /* 0x000fe20000010100 */
[----:B------:R-:W-:-:S03]  /*09f0*/  IADD3 R8, PT, PT, R8, R7, RZ ;  /* 0x0000000708087210 */ /* 0x000fc60007ffe0ff */
[----:B0-----:R-:W-:-:S04]  /*0a00*/  FFMA R15, R10, R13, 1 ;  /* 0x3f8000000a0f7423 */ /* 0x001fc8000000000d */
[----:B------:R-:W-:-:S04]  /*0a10*/  FFMA R12, R10, R15, R10 ;  /* 0x0000000f0a0c7223 */ /* 0x000fc8000000000a */
[----:B------:R-:W-:-:S04]  /*0a20*/  FFMA R9, R0, R12, RZ ;  /* 0x0000000c00097223 */ /* 0x000fc800000000ff */
[----:B------:R-:W-:-:S04]  /*0a30*/  FFMA R10, R13, R9, R0 ;  /* 0x000000090d0a7223 */ /* 0x000fc80000000000 */
[----:B------:R-:W-:-:S04]  /*0a40*/  FFMA R9, R12, R10, R9 ;  /* 0x0000000a0c097223 */ /* 0x000fc80000000009 */
[----:B------:R-:W-:-:S04]  /*0a50*/  FFMA R10, R13, R9, R0 ;  /* 0x000000090d0a7223 */ /* 0x000fc80000000000 */
[----:B------:R-:W-:-:S05]  /*0a60*/  FFMA R0, R12, R10, R9 ;  /* 0x0000000a0c007223 */ /* 0x000fca0000000009 */
[----:B------:R-:W-:-:S04]  /*0a70*/  SHF.R.U32.HI R3, RZ, 0x17, R0 ;  /* 0x00000017ff037819 */ /* 0x000fc80000011600 */
[----:B------:R-:W-:-:S05]  /*0a80*/  LOP3.LUT R3, R3, 0xff, RZ, 0xc0, !PT ;  /* 0x000000ff03037812 */ /* 0x000fca00078ec0ff */
[----:B------:R-:W-:-:S04]  /*0a90*/  IMAD.IADD R11, R3, 0x1, R8 ;  /* 0x00000001030b7824 */ /* 0x000fc800078e0208 */
[----:B------:R-:W-:-:S05]  /*0aa0*/  VIADD R3, R11, 0xffffffff ;  /* 0xffffffff0b037836 */ /* 0x000fca0000000000 */
[----:B------:R-:W-:-:S13]  /*0ab0*/  ISETP.GE.U32.AND P0, PT, R3, 0xfe, PT ;  /* 0x000000fe0300780c */ /* 0x000fda0003f06070 */
[----:B------:R-:W-:Y:S05]  /*0ac0*/  @!P0 BRA `(.L_x_13) ;  /* 0x0000000000808947 */ /* 0x000fea0003800000 */
[----:B------:R-:W-:-:S13]  /*0ad0*/  ISETP.GT.AND P0, PT, R11, 0xfe, PT ;  /* 0x000000fe0b00780c */ /* 0x000fda0003f04270 */
[----:B------:R-:W-:Y:S05]  /*0ae0*/  @P0 BRA `(.L_x_14) ;  /* 0x00000000006c0947 */ /* 0x000fea0003800000 */
[----:B------:R-:W-:-:S13]  /*0af0*/  ISETP.GE.AND P0, PT, R11, 0x1, PT ;  /* 0x000000010b00780c */ /* 0x000fda0003f06270 */
[----:B------:R-:W-:Y:S05]  /*0b00*/  @P0 BRA `(.L_x_15) ;  /* 0x0000000000740947 */ /* 0x000fea0003800000 */
[----:B------:R-:W-:Y:S02]  /*0b10*/  ISETP.GE.AND P0, PT, R11, -0x18, PT ;  /* 0xffffffe80b00780c */ /* 0x000fe40003f06270 */
[----:B------:R-:W-:-:S11]  /*0b20*/  LOP3.LUT R0, R0, 0x80000000, RZ, 0xc0, !PT ;  /* 0x8000000000007812 */ /* 0x000fd600078ec0ff */
[----:B------:R-:W-:Y:S05]  /*0b30*/  @!P0 BRA `(.L_x_15) ;  /* 0x0000000000688947 */ /* 0x000fea0003800000 */
[CCC-:B------:R-:W-:Y:S01]  /*0b40*/  FFMA.RZ R3, R12.reuse, R10.reuse, R9.reuse ;  /* 0x0000000a0c037223 */ /* 0x1c0fe2000000c009 */
[CCC-:B------:R-:W-:Y:S01]  /*0b50*/  FFMA.RM R8, R12.reuse, R10.reuse, R9.reuse ;  /* 0x0000000a0c087223 */ /* 0x1c0fe20000004009 */
[C---:B------:R-:W-:Y:S02]  /*0b60*/  ISETP.NE.AND P3, PT, R11.reuse, RZ, PT ;  /* 0x000000ff0b00720c */ /* 0x040fe40003f65270 */
[----:B------:R-:W-:Y:S02]  /*0b70*/  ISETP.NE.AND P1, PT, R11, RZ, PT ;  /* 0x000000ff0b00720c */ /* 0x000fe40003f25270 */
[----:B------:R-:W-:Y:S01]  /*0b80*/  LOP3.LUT R7, R3, 0x7fffff, RZ, 0xc0, !PT ;  /* 0x007fffff03077812 */ /* 0x000fe200078ec0ff */
[----:B------:R-:W-:Y:S01]  /*0b90*/  FFMA.RP R3, R12, R10, R9 ;  /* 0x0000000a0c037223 */ /* 0x000fe20000008009 */
[----:B------:R-:W-:Y:S01]  /*0ba0*/  IADD3 R10, PT, PT, R11, 0x20, RZ ;  /* 0x000000200b0a7810 */ /* 0x000fe20007ffe0ff */
[----:B------:R-:W-:Y:S01]  /*0bb0*/  IMAD.MOV R9, RZ, RZ, -R11 ;  /* 0x000000ffff097224 */ /* 0x000fe200078e0a0b */
[----:B------:R-:W-:-:S02]  /*0bc0*/  LOP3.LUT R7, R7, 0x800000, RZ, 0xfc, !PT ;  /* 0x0080000007077812 */ /* 0x000fc400078efcff */
[----:B------:R-:W-:Y:S02]  /*0bd0*/  FSETP.NEU.FTZ.AND P0, PT, R3, R8, PT ;  /* 0x000000080300720b */ /* 0x000fe40003f1d000 */
[----:B------:R-:W-:Y:S02]  /*0be0*/  SHF.L.U32 R10, R7, R10, RZ ;  /* 0x0000000a070a7219 */ /* 0x000fe400000006ff */
[----:B------:R-:W-:Y:S02]  /*0bf0*/  SEL R8, R9, RZ, P3 ;  /* 0x000000ff09087207 */ /* 0x000fe40001800000 */
[----:B------:R-:W-:Y:S02]  /*0c00*/  ISETP.NE.AND P1, PT, R10, RZ, P1 ;  /* 0x000000ff0a00720c */ /* 0x000fe40000f25270 */
[----:B------:R-:W-:Y:S02]  /*0c10*/  SHF.R.U32.HI R8, RZ, R8, R7 ;  /* 0x00000008ff087219 */ /* 0x000fe40000011607 */
[----:B------:R-:W-:-:S02]  /*0c20*/  PLOP3.LUT P0, PT, P0, P1, PT, 0xf8, 0x8f ;  /* 0x00000000008f781c */ /* 0x000fc40000703f70 */
[----:B------:R-:W-:Y:S02]  /*0c30*/  SHF.R.U32.HI R10, RZ, 0x1, R8 ;  /* 0x00000001ff0a7819 */ /* 0x000fe40000011608 */
[----:B------:R-:W-:-:S04]  /*0c40*/  SEL R3, RZ, 0x1, !P0 ;  /* 0x00000001ff037807 */ /* 0x000fc80004000000 */
[----:B------:R-:W-:-:S04]  /*0c50*/  LOP3.LUT R3, R3, 0x1, R10, 0xf8, !PT ;  /* 0x0000000103037812 */ /* 0x000fc800078ef80a */
[----:B------:R-:W-:-:S05]  /*0c60*/  LOP3.LUT R3, R3, R8, RZ, 0xc0, !PT ;  /* 0x0000000803037212 */ /* 0x000fca00078ec0ff */
[----:B------:R-:W-:-:S05]  /*0c70*/  IMAD.IADD R3, R10, 0x1, R3 ;  /* 0x000000010a037824 */ /* 0x000fca00078e0203 */
[----:B------:R-:W-:Y:S01]  /*0c80*/  LOP3.LUT R0, R3, R0, RZ, 0xfc, !PT ;  /* 0x0000000003007212 */ /* 0x000fe200078efcff */
[----:B------:R-:W-:Y:S06]  /*0c90*/  BRA `(.L_x_15) ;  /* 0x0000000000107947 */ /* 0x000fec0003800000 */
.L_x_14:
[----:B------:R-:W-:-:S04]  /*0ca0*/  LOP3.LUT R0, R0, 0x80000000, RZ, 0xc0, !PT ;  /* 0x8000000000007812 */ /* 0x000fc800078ec0ff */
[----:B------:R-:W-:Y:S01]  /*0cb0*/  LOP3.LUT R0, R0, 0x7f800000, RZ, 0xfc, !PT ;  /* 0x7f80000000007812 */ /* 0x000fe200078efcff */
[----:B------:R-:W-:Y:S06]  /*0cc0*/  BRA `(.L_x_15) ;  /* 0x0000000000047947 */ /* 0x000fec0003800000 */
.L_x_13:
[----:B------:R-:W-:-:S07]  /*0cd0*/  LEA R0, R8, R0, 0x17 ;  /* 0x0000000008007211 */ /* 0x000fce00078eb8ff */
.L_x_15:
[----:B------:R-:W-:Y:S05]  /*0ce0*/  BSYNC.RECONVERGENT B2 ;  /* 0x0000000000027941 */ /* 0x000fea0003800200 */
.L_x_12:
[----:B------:R-:W-:Y:S05]  /*0cf0*/  BRA `(.L_x_16) ;  /* 0x0000000000207947 */ /* 0x000fea0003800000 */
.L_x_11:
[----:B------:R-:W-:-:S04]  /*0d00*/  LOP3.LUT R0, R11, 0x80000000, R9, 0x48, !PT ;  /* 0x800000000b007812 */ /* 0x000fc800078e4809 */
[----:B------:R-:W-:Y:S01]  /*0d10*/  LOP3.LUT R0, R0, 0x7f800000, RZ, 0xfc, !PT ;  /* 0x7f80000000007812 */ /* 0x000fe200078efcff */
[----:B------:R-:W-:Y:S06]  /*0d20*/  BRA `(.L_x_16) ;  /* 0x0000000000147947 */ /* 0x000fec0003800000 */
.L_x_10:
[----:B------:R-:W-:Y:S01]  /*0d30*/  LOP3.LUT R0, R11, 0x80000000, R9, 0x48, !PT ;  /* 0x800000000b007812 */ /* 0x000fe200078e4809 */
[----:B------:R-:W-:Y:S06]  /*0d40*/  BRA `(.L_x_16) ;  /* 0x00000000000c7947 */ /* 0x000fec0003800000 */
.L_x_9:
[----:B------:R-:W0:Y:S01]  /*0d50*/  MUFU.RSQ R0, -QNAN ;  /* 0xffc0000000007908 */ /* 0x000e220000001400 */
[----:B------:R-:W-:Y:S05]  /*0d60*/  BRA `(.L_x_16) ;  /* 0x0000000000047947 */ /* 0x000fea0003800000 */
.L_x_8:
[----:B------:R-:W-:-:S07]  /*0d70*/  FADD.FTZ R0, R0, R3 ;  /* 0x0000000300007221 */ /* 0x000fce0000010000 */
.L_x_16:
[----:B------:R-:W-:Y:S05]  /*0d80*/  BSYNC.RECONVERGENT B1 ;  /* 0x0000000000017941 */ /* 0x000fea0003800200 */
.L_x_6:
[----:B------:R-:W-:-:S04]  /*0d90*/  IMAD.MOV.U32 R7, RZ, RZ, 0x0 ;  /* 0x00000000ff077424 */ /* 0x000fc800078e00ff */
[----:B0-----:R-:W-:Y:S05]  /*0da0*/  RET.REL.NODEC R6 `(rms_norm_f16) ;  /* 0xfffffff006947950 */ /* 0x001fea0003c3ffff */
.L_x_17:
[----:B------:R-:W-:-:S00]  /*0db0*/  BRA `(.L_x_17) ;  /* 0xfffffffc00fc7947 */ /* 0x000fc0000383ffff */
[----:B------:R-:W-:-:S00]  /*0dc0*/  NOP ;  /* 0x0000000000007918 */ /* 0x000fc00000000000 */
        /* <DEDUP_REMOVED lines=11> */
.L_x_90:


//--------------------- .text.rms_norm_small_f16  --------------------------
	.section	.text.rms_norm_small_f16,"ax",@progbits
	.align	128
        .global         rms_norm_small_f16
        .type           rms_norm_small_f16,@function
        .size           rms_norm_small_f16,(.L_x_91 - rms_norm_small_f16)
        .other          rms_norm_small_f16,@"STO_CUDA_ENTRY STV_DEFAULT"
rms_norm_small_f16:
.text.rms_norm_small_f16:
[----:B------:R-:W-:Y:S08]  /*0000*/  LDC R1, c[0x0][0x37c] ;  /* 0x0000df00ff017b82 */ /* 0x000ff00000000800 */
[----:B------:R-:W0:Y:S01]  /*0010*/  LDC.64 R4, c[0x0][0x398] ;  /* 0x0000e600ff047b82 */ /* 0x000e220000000a00 */
[----:B------:R-:W1:Y:S01]  /*0020*/  LDCU UR6, c[0x0][0x394] ;  /* 0x00007280ff0677ac */ /* 0x000e620008000800 */
[----:B------:R-:W-:Y:S01]  /*0030*/  BSSY.RECONVERGENT B0, `(.L_x_18) ;  /* 0x000002b000007945 */ /* 0x000fe20003800200 */
[----:B------:R-:W2:Y:S05]  /*0040*/  LDCU UR7, c[0x0][0x3a0] ;  /* 0x00007400ff0777ac */ /* 0x000eaa0008000800 */
        /* <DEDUP_REMOVED lines=21> */
[----:B------:R-:W-:Y:S01]  /*01a0*/  @P1 VIADD R6, R6, 0x1 ;  /* 0x0000000106061836 */ /* 0x000fe20000000000 */
[----:B------:R-:W-:-:S04]  /*01b0*/  @!P2 LOP3.LUT R6, RZ, R4, RZ, 0x33, !PT ;  /* 0x00000004ff06a212 */ /* 0x000fc800078e33ff */
[----:B------:R-:W-:-:S05]  /*01c0*/  IADD3 R3, PT, PT, -R6, RZ, RZ ;  /* 0x000000ff06037210 */ /* 0x000fca0007ffe1ff */
[----:B------:R-:W-:Y:S01]  /*01d0*/  IMAD R4, R4, R3, UR4 ;  /* 0x0000000404047e24 */ /* 0x000fe2000f8e0203 */
[----:B------:R-:W1:Y:S03]  /*01e0*/  LDCU.64 UR4, c[0x0][0x358] ;  /* 0x00006b00ff0477ac */ /* 0x000e660008000a00 */
[----:B0-----:R-:W-:-:S04]  /*01f0*/  IMAD R4, R4, R7, RZ ;  /* 0x0000000704047224 */ /* 0x001fc800078e02ff */
[----:B------:R-:W-:Y:S01]  /*0200*/  IMAD R5, R6, R5, R4 ;  /* 0x0000000506057224 */ /* 0x000fe200078e0204 */
[----:B--2---:R-:W-:Y:S06]  /*0210*/  @P0 BRA `(.L_x_19) ;  /* 0x0000000000300947 */ /* 0x004fec0003800000 */
[----:B------:R-:W0:Y:S01]  /*0220*/  LDC R11, c[0x0][0x360] ;  /* 0x0000d800ff0b7b82 */ /* 0x000e220000000800 */
[----:B------:R-:W-:Y:S02]  /*0230*/  IMAD.MOV.U32 R0, RZ, RZ, RZ ;  /* 0x000000ffff007224 */ /* 0x000fe400078e00ff */
[----:B------:R-:W-:-:S05]  /*0240*/  IMAD.MOV.U32 R4, RZ, RZ, R2 ;  /* 0x000000ffff047224 */ /* 0x000fca00078e0002 */
[----:B------:R-:W2:Y:S02]  /*0250*/  LDC.64 R8, c[0x0][0x380] ;  /* 0x0000e000ff087b82 */ /* 0x000ea40000000a00 */
.L_x_20:
[----:B------:R-:W-:-:S04]  /*0260*/  IMAD R7, R4, UR7, R5 ;  /* 0x0000000704077c24 */ /* 0x000fc8000f8e0205 */
[----:B--2---:R-:W-:-:S06]  /*0270*/  IMAD.WIDE R6, R7, 0x2, R8 ;  /* 0x0000000207067825 */ /* 0x004fcc00078e0208 */
[----:B-1----:R-:W2:Y:S01]  /*0280*/  LDG.E.U16 R6, desc[UR4][R6.64] ;  /* 0x0000000406067981 */ /* 0x002ea2000c1e1500 */
[----:B0-----:R-:W-:-:S04]  /*0290*/  IADD3 R4, PT, PT, R11, R4, RZ ;  /* 0x000000040b047210 */ /* 0x001fc80007ffe0ff */
[----:B------:R-:W-:Y:S01]  /*02a0*/  ISETP.GE.AND P0, PT, R4, UR6, PT ;  /* 0x0000000604007c0c */ /* 0x000fe2000bf06270 */
[----:B--2---:R-:W-:-:S05]  /*02b0*/  HADD2.F32 R3, -RZ, R6.H0_H0 ;  /* 0x20000006ff037230 */ /* 0x004fca0000004100 */
[----:B------:R-:W-:-:S07]  /*02c0*/  FFMA R0, R3, R3, R0 ;  /* 0x0000000303007223 */ /* 0x000fce0000000000 */
[----:B------:R-:W-:Y:S05]  /*02d0*/  @!P0 BRA `(.L_x_20) ;  /* 0xfffffffc00e08947 */ /* 0x000fea000383ffff */
.L_x_19:
[----:B-1----:R-:W-:Y:S05]  /*02e0*/  BSYNC.RECONVERGENT B0 ;  /* 0x0000000000007941 */ /* 0x002fea0003800200 */
.L_x_18:
[----:B------:R-:W0:Y:S01]  /*02f0*/  SHFL.BFLY PT, R3, R0, 0x10, 0x1f ;  /* 0x0e001f0000037f89 */ /* 0x000e2200000e0000 */
[----:B------:R-:W1:Y:S01]  /*0300*/  LDC.U16 R10, c[0x0][0x3a8] ;  /* 0x0000ea00ff0a7b82 */ /* 0x000e620000000400 */
[----:B------:R-:W-:Y:S01]  /*0310*/  BSSY.RECONVERGENT B0, `(.L_x_21) ;  /* 0x0000018000007945 */ /* 0x000fe20003800200 */
[----:B------:R-:W-:Y:S01]  /*0320*/  ISETP.GE.AND P2, PT, R2, UR6, PT ;  /* 0x0000000602007c0c */ /* 0x000fe2000bf46270 */
[----:B0-----:R-:W-:-:S05]  /*0330*/  FADD R3, R3, R0 ;  /* 0x0000000003037221 */ /* 0x001fca0000000000 */
[----:B------:R-:W0:Y:S02]  /*0340*/  SHFL.BFLY PT, R4, R3, 0x8, 0x1f ;  /* 0x0d001f0003047f89 */ /* 0x000e2400000e0000 */
[----:B0-----:R-:W-:Y:S01]  /*0350*/  FADD R4, R3, R4 ;  /* 0x0000000403047221 */ /* 0x001fe20000000000 */
[----:B------:R-:W-:-:S04]  /*0360*/  I2FP.F32.S32 R3, UR6 ;  /* 0x0000000600037c45 */ /* 0x000fc80008201400 */
[----:B------:R-:W0:Y:S01]  /*0370*/  SHFL.BFLY PT, R7, R4, 0x4, 0x1f ;  /* 0x0c801f0004077f89 */ /* 0x000e2200000e0000 */
[----:B------:R-:W2:Y:S02]  /*0380*/  MUFU.RCP R8, R3 ;  /* 0x0000000300087308 */ /* 0x000ea40000001000 */
[----:B--2---:R-:W-:-:S04]  /*0390*/  FFMA R11, -R3, R8, 1 ;  /* 0x3f800000030b7423 */ /* 0x004fc80000000108 */
[----:B------:R-:W-:Y:S01]  /*03a0*/  FFMA R11, R8, R11, R8 ;  /* 0x0000000b080b7223 */ /* 0x000fe20000000008 */
        /* <DEDUP_REMOVED lines=9> */
[----:B-1----:R-:W-:Y:S01]  /*0440*/  HADD2.F32 R4, -RZ, R10.H0_H0 ;  /* 0x2000000aff047230 */ /* 0x002fe20000004100 */
[----:B0-----:R-:W-:Y:S06]  /*0450*/  @!P0 BRA `(.L_x_22) ;  /* 0x00000000000c8947 */ /* 0x001fec0003800000 */
[----:B------:R-:W-:-:S07]  /*0460*/  MOV R6, 0x480 ;  /* 0x0000048000067802 */ /* 0x000fce0000000f00 */
[----:B------:R-:W-:Y:S05]  /*0470*/  CALL.REL.NOINC `($__internal_1_$__cuda_sm3x_div_rn_noftz_f32_slowpath) ;  /* 0x0000000000607944 */ /* 0x000fea0003c00000 */
[----:B------:R-:W-:-:S07]  /*0480*/  IMAD.MOV.U32 R7, RZ, RZ, R0 ;  /* 0x000000ffff077224 */ /* 0x000fce00078e0000 */
.L_x_22:
[----:B------:R-:W-:Y:S05]  /*0490*/  BSYNC.RECONVERGENT B0 ;  /* 0x0000000000007941 */ /* 0x000fea0003800200 */
.L_x_21:
        /* <DEDUP_REMOVED lines=12> */
.L_x_23:
        /* <DEDUP_REMOVED lines=10> */
        .weak           $__internal_1_$__cuda_sm3x_div_rn_noftz_f32_slowpath
        .type           $__internal_1_$__cuda_sm3x_div_rn_noftz_f32_slowpath,@function
        .size           $__internal_1_$__cuda_sm3x_div_rn_noftz_f32_slowpath,(.L_x_91 - $__internal_1_$__cuda_sm3x_div_rn_noftz_f32_slowpath)
$__internal_1_$__cuda_sm3x_div_rn_noftz_f32_slowpath:
[--C-:B------:R-:W-:Y:S01]  /*0600*/  SHF.R.U32.HI R8, RZ, 0x17, R3.reuse ;  /* 0x00000017ff087819 */ /* 0x100fe20000011603 */
[----:B------:R-:W-:Y:S01]  /*0610*/  BSSY.RECONVERGENT B1, `(.L_x_24) ;  /* 0x0000064000017945 */ /* 0x000fe20003800200 */
[--C-:B------:R-:W-:Y:S01]  /*0620*/  SHF.R.U32.HI R7, RZ, 0x17, R0.reuse ;  /* 0x00000017ff077819 */ /* 0x100fe20000011600 */
[----:B------:R-:W-:Y:S01]  /*0630*/  IMAD.MOV.U32 R9, RZ, RZ, R0 ;  /* 0x000000ffff097224 */ /* 0x000fe200078e0000 */
[----:B------:R-:W-:Y:S01]  /*0640*/  LOP3.LUT R8, R8, 0xff, RZ, 0xc0, !PT ;  /* 0x000000ff08087812 */ /* 0x000fe200078ec0ff */
[----:B------:R-:W-:Y:S01]  /*0650*/  IMAD.MOV.U32 R10, RZ, RZ, R3 ;  /* 0x000000ffff0a7224 */ /* 0x000fe200078e0003 */
[----:B------:R-:W-:-:S03]  /*0660*/  LOP3.LUT R12, R7, 0xff, RZ, 0xc0, !PT ;  /* 0x000000ff070c7812 */ /* 0x000fc600078ec0ff */
[----:B------:R-:W-:Y:S01]  /*0670*/  VIADD R11, R8, 0xffffffff ;  /* 0xffffffff080b7836 */ /* 0x000fe20000000000 */
[----:B------:R-:W-:-:S04]  /*0680*/  IADD3 R13, PT, PT, R12, -0x1, RZ ;  /* 0xffffffff0c0d7810 */ /* 0x000fc80007ffe0ff */
[----:B------:R-:W-:-:S04]  /*0690*/  ISETP.GT.U32.AND P0, PT, R11, 0xfd, PT ;  /* 0x000000fd0b00780c */ /* 0x000fc80003f04070 */
[----:B------:R-:W-:-:S13]  /*06a0*/  ISETP.GT.U32.OR P0, PT, R13, 0xfd, P0 ;  /* 0x000000fd0d00780c */ /* 0x000fda0000704470 */
[----:B------:R-:W-:Y:S01]  /*06b0*/  @!P0 MOV R7, RZ ;  /* 0x000000ff00078202 */ /* 0x000fe20000000f00 */
[----:B------:R-:W-:Y:S06]  /*06c0*/  @!P0 BRA `(.L_x_25) ;  /* 0x00000000005c8947 */ /* 0x000fec0003800000 */
[----:B------:R-:W-:Y:S02]  /*06d0*/  FSETP.GTU.FTZ.AND P0, PT, |R0|, +INF , PT ;  /* 0x7f8000000000780b */ /* 0x000fe40003f1c200 */
[----:B------:R-:W-:-:S04]  /*06e0*/  FSETP.GTU.FTZ.AND P1, PT, |R3|, +INF , PT ;  /* 0x7f8000000300780b */ /* 0x000fc80003f3c200 */
        /* <DEDUP_REMOVED lines=21> */
.L_x_25:
[----:B------:R-:W-:Y:S01]  /*0840*/  LEA R3, R8, 0xc0800000, 0x17 ;  /* 0xc080000008037811 */ /* 0x000fe200078eb8ff */
[----:B------:R-:W-:Y:S04]  /*0850*/  BSSY.RECONVERGENT B2, `(.L_x_30) ;  /* 0x0000036000027945 */ /* 0x000fe80003800200 */
[----:B------:R-:W-:Y:S02]  /*0860*/  IMAD.IADD R10, R10, 0x1, -R3 ;  /* 0x000000010a0a7824 */ /* 0x000fe400078e0a03 */
[----:B------:R-:W-:Y:S02]  /*0870*/  VIADD R3, R12, 0xffffff81 ;  /* 0xffffff810c037836 */ /* 0x000fe40000000000 */
[----:B------:R-:W0:Y:S01]  /*0880*/  MUFU.RCP R11, R10 ;  /* 0x0000000a000b7308 */ /* 0x000e220000001000 */
[----:B------:R-:W-:Y:S01]  /*0890*/  FADD.FTZ R13, -R10, -RZ ;  /* 0x800000ff0a0d7221 */ /* 0x000fe20000010100 */
[C---:B------:R-:W-:Y:S01]  /*08a0*/  IMAD R0, R3.reuse, -0x800000, R9 ;  /* 0xff80000003007824 */ /* 0x040fe200078e0209 */
[----:B------:R-:W-:-:S04]  /*08b0*/  IADD3 R8, PT, PT, R3, 0x7f, -R8 ;  /* 0x0000007f03087810 */ /* 0x000fc80007ffe808 */
[----:B------:R-:W-:Y:S01]  /*08c0*/  IADD3 R8, PT, PT, R8, R7, RZ ;  /* 0x0000000708087210 */ /* 0x000fe20007ffe0ff */
        /* <DEDUP_REMOVED lines=21> */
[C---:B------:R-:W-:Y:S01]  /*0a20*/  IADD3 R10, PT, PT, R11.reuse, 0x20, RZ ;  /* 0x000000200b0a7810 */ /* 0x040fe20007ffe0ff */
[CCC-:B------:R-:W-:Y:S01]  /*0a30*/  FFMA.RM R8, R14.reuse, R12.reuse, R9.reuse ;  /* 0x0000000c0e087223 */ /* 0x1c0fe20000004009 */
[----:B------:R-:W-:Y:S02]  /*0a40*/  ISETP.NE.AND P3, PT, R11, RZ, PT ;  /* 0x000000ff0b00720c */ /* 0x000fe40003f65270 */
[----:B------:R-:W-:Y:S01]  /*0a50*/  LOP3.LUT R7, R3, 0x7fffff, RZ, 0xc0, !PT ;  /* 0x007fffff03077812 */ /* 0x000fe200078ec0ff */
[----:B------:R-:W-:Y:S01]  /*0a60*/  FFMA.RP R3, R14, R12, R9 ;  /* 0x0000000c0e037223 */ /* 0x000fe20000008009 */
[----:B------:R-:W-:Y:S01]  /*0a70*/  IMAD.MOV R9, RZ, RZ, -R11 ;  /* 0x000000ffff097224 */ /* 0x000fe200078e0a0b */
[----:B------:R-:W-:Y:S02]  /*0a80*/  ISETP.NE.AND P1, PT, R11, RZ, PT ;  /* 0x000000ff0b00720c */ /* 0x000fe40003f25270 */
        /* <DEDUP_REMOVED lines=14> */
.L_x_32:
[----:B------:R-:W-:-:S04]  /*0b70*/  LOP3.LUT R0, R0, 0x80000000, RZ, 0xc0, !PT ;  /* 0x8000000000007812 */ /* 0x000fc800078ec0ff */
[----:B------:R-:W-:Y:S01]  /*0b80*/  LOP3.LUT R0, R0, 0x7f800000, RZ, 0xfc, !PT ;  /* 0x7f80000000007812 */ /* 0x000fe200078efcff */
[----:B------:R-:W-:Y:S06]  /*0b90*/  BRA `(.L_x_33) ;  /* 0x0000000000047947 */ /* 0x000fec0003800000 */
.L_x_31:
[----:B------:R-:W-:-:S07]  /*0ba0*/  LEA R0, R8, R0, 0x17 ;  /* 0x0000000008007211 */ /* 0x000fce00078eb8ff */
.L_x_33:
[----:B------:R-:W-:Y:S05]  /*0bb0*/  BSYNC.RECONVERGENT B2 ;  /* 0x0000000000027941 */ /* 0x000fea0003800200 */
.L_x_30:
[----:B------:R-:W-:Y:S05]  /*0bc0*/  BRA `(.L_x_34) ;  /* 0x0000000000207947 */ /* 0x000fea0003800000 */
.L_x_29:
[----:B------:R-:W-:-:S04]  /*0bd0*/  LOP3.LUT R0, R10, 0x80000000, R9, 0x48, !PT ;  /* 0x800000000a007812 */ /* 0x000fc800078e4809 */
[----:B------:R-:W-:Y:S01]  /*0be0*/  LOP3.LUT R0, R0, 0x7f800000, RZ, 0xfc, !PT ;  /* 0x7f80000000007812 */ /* 0x000fe200078efcff */
[----:B------:R-:W-:Y:S06]  /*0bf0*/  BRA `(.L_x_34) ;  /* 0x0000000000147947 */ /* 0x000fec0003800000 */
.L_x_28:
[----:B------:R-:W-:Y:S01]  /*0c00*/  LOP3.LUT R0, R10, 0x80000000, R9, 0x48, !PT ;  /* 0x800000000a007812 */ /* 0x000fe200078e4809 */
[----:B------:R-:W-:Y:S06]  /*0c10*/  BRA `(.L_x_34) ;  /* 0x00000000000c7947 */ /* 0x000fec0003800000 */
.L_x_27:
[----:B------:R-:W0:Y:S01]  /*0c20*/  MUFU.RSQ R0, -QNAN ;  /* 0xffc0000000007908 */ /* 0x000e220000001400 */
[----:B------:R-:W-:Y:S05]  /*0c30*/  BRA `(.L_x_34) ;  /* 0x0000000000047947 */ /* 0x000fea0003800000 */
.L_x_26:
[----:B------:R-:W-:-:S07]  /*0c40*/  FADD.FTZ R0, R0, R3 ;  /* 0x0000000300007221 */ /* 0x000fce0000010000 */
.L_x_34:
[----:B------:R-:W-:Y:S05]  /*0c50*/  BSYNC.RECONVERGENT B1 ;  /* 0x0000000000017941 */ /* 0x000fea0003800200 */
.L_x_24:
[----:B------:R-:W-:-:S04]  /*0c60*/  IMAD.MOV.U32 R7, RZ, RZ, 0x0 ;  /* 0x00000000ff077424 */ /* 0x000fc800078e00ff */
[----:B0-----:R-:W-:Y:S05]  /*0c70*/  RET.REL.NODEC R6 `(rms_norm_small_f16) ;  /* 0xfffffff006e07950 */ /* 0x001fea0003c3ffff */
.L_x_35:
        /* <DEDUP_REMOVED lines=16> */
.L_x_91:


//--------------------- .text.rms_norm_f32        --------------------------
	.section	.text.rms_norm_f32,"ax",@progbits
	.align	128
        .global         rms_norm_f32
        .type           rms_norm_f32,@function
        .size           rms_norm_f32,(.L_x_92 - rms_norm_f32)
        .other          rms_norm_f32,@"STO_CUDA_ENTRY STV_DEFAULT"
rms_norm_f32:
.text.rms_norm_f32:
        /* <DEDUP_REMOVED lines=30> */
[----:B------:R-:W1:Y:S03]  /*01e0*/  LDCU UR4, c[0x0][0x3a0] ;  /* 0x00007400ff0477ac */ /* 0x000e660008000800 */
[----:B0-----:R-:W-:-:S04]  /*01f0*/  IMAD R4, R4, R7, RZ ;  /* 0x0000000704047224 */ /* 0x001fc800078e02ff */
[----:B------:R-:W-:Y:S01]  /*0200*/  IMAD R5, R6, R5, R4 ;  /* 0x0000000506057224 */ /* 0x000fe200078e0204 */
[----:B--2---:R-:W-:Y:S06]  /*0210*/  @P0 BRA `(.L_x_37) ;  /* 0x00000000002c0947 */ /* 0x004fec0003800000 */
[----:B------:R-:W0:Y:S01]  /*0220*/  LDC R3, c[0x0][0x360] ;  /* 0x0000d800ff037b82 */ /* 0x000e220000000800 */
[----:B------:R-:W-:Y:S01]  /*0230*/  IMAD.MOV.U32 R0, RZ, RZ, RZ ;  /* 0x000000ffff007224 */ /* 0x000fe200078e00ff */
[----:B------:R-:W-:-:S06]  /*0240*/  MOV R4, R2 ;  /* 0x0000000200047202 */ /* 0x000fcc0000000f00 */
[----:B------:R-:W2:Y:S02]  /*0250*/  LDC.64 R8, c[0x0][0x380] ;  /* 0x0000e000ff087b82 */ /* 0x000ea40000000a00 */
.L_x_38:
[----:B-1----:R-:W-:-:S04]  /*0260*/  IMAD R7, R4, UR4, R5 ;  /* 0x0000000404077c24 */ /* 0x002fc8000f8e0205 */
[----:B--2---:R-:W-:-:S06]  /*0270*/  IMAD.WIDE R6, R7, 0x4, R8 ;  /* 0x0000000407067825 */ /* 0x004fcc00078e0208 */
[----:B------:R-:W2:Y:S01]  /*0280*/  LDG.E R7, desc[UR6][R6.64] ;  /* 0x0000000606077981 */ /* 0x000ea2000c1e1900 */
[----:B0-----:R-:W-:-:S05]  /*0290*/  IMAD.IADD R4, R3, 0x1, R4 ;  /* 0x0000000103047824 */ /* 0x001fca00078e0204 */
[----:B------:R-:W-:Y:S01]  /*02a0*/  ISETP.GE.AND P0, PT, R4, UR8, PT ;  /* 0x0000000804007c0c */ /* 0x000fe2000bf06270 */
[----:B--2---:R-:W-:-:S12]  /*02b0*/  FFMA R0, R7, R7, R0 ;  /* 0x0000000707007223 */ /* 0x004fd80000000000 */
[----:B------:R-:W-:Y:S05]  /*02c0*/  @!P0 BRA `(.L_x_38) ;  /* 0xfffffffc00e48947 */ /* 0x000fea000383ffff */
.L_x_37:
[----:B-1----:R-:W-:Y:S05]  /*02d0*/  BSYNC.RECONVERGENT B0 ;  /* 0x0000000000007941 */ /* 0x002fea0003800200 */
.L_x_36:
[----:B------:R-:W0:Y:S01]  /*02e0*/  SHFL.BFLY PT, R3, R0, 0x10, 0x1f ;  /* 0x0e001f0000037f89 */ /* 0x000e2200000e0000 */
[----:B------:R-:W1:Y:S01]  /*02f0*/  S2UR UR5, SR_CgaCtaId ;  /* 0x00000000000579c3 */ /* 0x000e620000008800 */
[C---:B------:R-:W-:Y:S01]  /*0300*/  LOP3.LUT P0, R8, R2.reuse, 0x1f, RZ, 0xc0, !PT ;  /* 0x0000001f02087812 */ /* 0x040fe2000780c0ff */
[----:B------:R-:W-:Y:S01]  /*0310*/  UMOV UR4, 0x400 ;  /* 0x0000040000047882 */ /* 0x000fe20000000000 */
[----:B------:R-:W-:Y:S01]  /*0320*/  BSSY.RECONVERGENT B0, `(.L_x_39) ;  /* 0x0000027000007945 */ /* 0x000fe20003800200 */
[----:B------:R-:W-:Y:S01]  /*0330*/  ISETP.GE.AND P2, PT, R2, UR8, PT ;  /* 0x0000000802007c0c */ /* 0x000fe2000bf46270 */
[----:B0-----:R-:W-:Y:S01]  /*0340*/  FADD R3, R3, R0 ;  /* 0x0000000003037221 */ /* 0x001fe20000000000 */
[----:B-1----:R-:W-:-:S04]  /*0350*/  ULEA UR4, UR5, UR4, 0x18 ;  /* 0x0000000405047291 */ /* 0x002fc8000f8ec0ff */
[----:B------:R-:W0:Y:S04]  /*0360*/  SHFL.BFLY PT, R4, R3, 0x8, 0x1f ;  /* 0x0d001f0003047f89 */ /* 0x000e2800000e0000 */
        /* <DEDUP_REMOVED lines=30> */
[----:B0-----:R-:W-:Y:S06]  /*0550*/  @!P0 BRA `(.L_x_40) ;  /* 0x00000000000c8947 */ /* 0x001fec0003800000 */
[----:B------:R-:W-:-:S07]  /*0560*/  MOV R4, 0x580 ;  /* 0x0000058000047802 */ /* 0x000fce0000000f00 */
[----:B------:R-:W-:Y:S05]  /*0570*/  CALL.REL.NOINC `($__internal_2_$__cuda_sm3x_div_rn_noftz_f32_slowpath) ;  /* 0x0000000000607944 */ /* 0x000fea0003c00000 */
[----:B------:R-:W-:-:S07]  /*0580*/  IMAD.MOV.U32 R3, RZ, RZ, R0 ;  /* 0x000000ffff037224 */ /* 0x000fce00078e0000 */
.L_x_40:
[----:B------:R-:W-:Y:S05]  /*0590*/  BSYNC.RECONVERGENT B0 ;  /* 0x0000000000007941 */ /* 0x000fea0003800200 */
.L_x_39:
[----:B------:R-:W0:Y:S02]  /*05a0*/  LDCU UR4, c[0x0][0x3a8] ;  /* 0x00007500ff0477ac */ /* 0x000e240008000800 */
[----:B0-----:R-:W-:Y:S01]  /*05b0*/  FADD R0, R3, UR4 ;  /* 0x0000000403007e21 */ /* 0x001fe20008000000 */
        /* <DEDUP_REMOVED lines=9> */
[----:B-12-45:R-:W-:-:S07]  /*0650*/  @!P0 FMUL R3, R3, 4096 ;  /* 0x4580000003038820 */ /* 0x036fce0000400000 */
.L_x_41:
[----:B-1----:R-:W-:-:S04]  /*0660*/  IMAD R9, R2, UR5, R5 ;  /* 0x0000000502097c24 */ /* 0x002fc8000f8e0205 */
[----:B0-----:R-:W-:-:S06]  /*0670*/  IMAD.WIDE R6, R9, 0x4, R12 ;  /* 0x0000000409067825 */ /* 0x001fcc00078e020c */
[----:B------:R-:W2:Y:S01]  /*0680*/  LDG.E R6, desc[UR6][R6.64] ;  /* 0x0000000606067981 */ /* 0x000ea2000c1e1900 */
[----:B---3--:R-:W-:Y:S01]  /*0690*/  IMAD.WIDE R8, R9, 0x4, R10 ;  /* 0x0000000409087825 */ /* 0x008fe200078e020a */
[----:B------:R-:W-:-:S04]  /*06a0*/  IADD3 R2, PT, PT, R2, UR4, RZ ;  /* 0x0000000402027c10 */ /* 0x000fc8000fffe0ff */
[----:B------:R-:W-:Y:S01]  /*06b0*/  ISETP.GE.AND P0, PT, R2, UR8, PT ;  /* 0x0000000802007c0c */ /* 0x000fe2000bf06270 */
[----:B--2---:R-:W-:-:S05]  /*06c0*/  FMUL R15, R3, R6 ;  /* 0x00000006030f7220 */ /* 0x004fca0000400000 */
[----:B------:R1:W-:Y:S07]  /*06d0*/  STG.E desc[UR6][R8.64], R15 ;  /* 0x0000000f08007986 */ /* 0x0003ee000c101906 */
[----:B------:R-:W-:Y:S05]  /*06e0*/  @!P0 BRA `(.L_x_41) ;  /* 0xfffffffc00dc8947 */ /* 0x000fea000383ffff */
[----:B------:R-:W-:Y:S05]  /*06f0*/  EXIT ;  /* 0x000000000000794d */ /* 0x000fea0003800000 */
        .weak           $__internal_2_$__cuda_sm3x_div_rn_noftz_f32_slowpath
        .type           $__internal_2_$__cuda_sm3x_div_rn_noftz_f32_slowpath,@function
        .size           $__internal_2_$__cuda_sm3x_div_rn_noftz_f32_slowpath,(.L_x_92 - $__internal_2_$__cuda_sm3x_div_rn_noftz_f32_slowpath)
$__internal_2_$__cuda_sm3x_div_rn_noftz_f32_slowpath:
[----:B------:R-:W-:Y:S01]  /*0700*/  SHF.R.U32.HI R6, RZ, 0x17, R11 ;  /* 0x00000017ff067819 */ /* 0x000fe2000001160b */
[----:B------:R-:W-:Y:S01]  /*0710*/  BSSY.RECONVERGENT B1, `(.L_x_42) ;  /* 0x0000064000017945 */ /* 0x000fe20003800200 */
[----:B------:R-:W-:Y:S02]  /*0720*/  SHF.R.U32.HI R3, RZ, 0x17, R0 ;  /* 0x00000017ff037819 */ /* 0x000fe40000011600 */
[----:B------:R-:W-:Y:S02]  /*0730*/  LOP3.LUT R6, R6, 0xff, RZ, 0xc0, !PT ;  /* 0x000000ff06067812 */ /* 0x000fe400078ec0ff */
[----:B------:R-:W-:Y:S02]  /*0740*/  LOP3.LUT R10, R3, 0xff, RZ, 0xc0, !PT ;  /* 0x000000ff030a7812 */ /* 0x000fe400078ec0ff */
[----:B------:R-:W-:Y:S01]  /*0750*/  MOV R7, R0 ;  /* 0x0000000000077202 */ /* 0x000fe20000000f00 */
[----:B------:R-:W-:Y:S02]  /*0760*/  VIADD R9, R6, 0xffffffff ;  /* 0xffffffff06097836 */ /* 0x000fe40000000000 */
[----:B------:R-:W-:-:S03]  /*0770*/  VIADD R12, R10, 0xffffffff ;  /* 0xffffffff0a0c7836 */ /* 0x000fc60000000000 */
[----:B------:R-:W-:-:S04]  /*0780*/  ISETP.GT.U32.AND P0, PT, R9, 0xfd, PT ;  /* 0x000000fd0900780c */ /* 0x000fc80003f04070 */
[----:B------:R-:W-:-:S13]  /*0790*/  ISETP.GT.U32.OR P0, PT, R12, 0xfd, P0 ;  /* 0x000000fd0c00780c */ /* 0x000fda0000704470 */
[----:B------:R-:W-:Y:S01]  /*07a0*/  @!P0 IMAD.MOV.U32 R8, RZ, RZ, RZ ;  /* 0x000000ffff088224 */ /* 0x000fe200078e00ff */
[----:B------:R-:W-:Y:S06]  /*07b0*/  @!P0 BRA `(.L_x_43) ;  /* 0x0000000000608947 */ /* 0x000fec0003800000 */
[----:B------:R-:W-:Y:S01]  /*07c0*/  FSETP.GTU.FTZ.AND P0, PT, |R0|, +INF , PT ;  /* 0x7f8000000000780b */ /* 0x000fe20003f1c200 */
[----:B------:R-:W-:Y:S01]  /*07d0*/  IMAD.MOV.U32 R3, RZ, RZ, R11 ;  /* 0x000000ffff037224 */ /* 0x000fe200078e000b */
        /* <DEDUP_REMOVED lines=17> */
[----:B------:R-:W-:Y:S01]  /*08f0*/  @P0 MOV R8, RZ ;  /* 0x000000ff00080202 */ /* 0x000fe20000000f00 */
[----:B------:R-:W-:Y:S02]  /*0900*/  @!P0 IMAD.MOV.U32 R8, RZ, RZ, -0x40 ;  /* 0xffffffc0ff088424 */ /* 0x000fe400078e00ff */
[----:B------:R-:W-:Y:S01]  /*0910*/  @!P0 FFMA R7, R0, 1.84467440737095516160e+19, RZ ;  /* 0x5f80000000078823 */ /* 0x000fe200000000ff */
[----:B------:R-:W-:Y:S01]  /*0920*/  @!P1 FFMA R11, R3, 1.84467440737095516160e+19, RZ ;  /* 0x5f800000030b9823 */ /* 0x000fe200000000ff */
[----:B------:R-:W-:-:S07]  /*0930*/  @!P1 VIADD R8, R8, 0x40 ;  /* 0x0000004008089836 */ /* 0x000fce0000000000 */
.L_x_43:
[----:B------:R-:W-:Y:S01]  /*0940*/  LEA R0, R6, 0xc0800000, 0x17 ;  /* 0xc080000006007811 */ /* 0x000fe200078eb8ff */
[----:B------:R-:W-:Y:S01]  /*0950*/  VIADD R3, R10, 0xffffff81 ;  /* 0xffffff810a037836 */ /* 0x000fe20000000000 */
[----:B------:R-:W-:Y:S02]  /*0960*/  BSSY.RECONVERGENT B2, `(.L_x_48) ;  /* 0x0000035000027945 */ /* 0x000fe40003800200 */
[----:B------:R-:W-:Y:S01]  /*0970*/  IADD3 R11, PT, PT, -R0, R11, RZ ;  /* 0x0000000b000b7210 */ /* 0x000fe20007ffe1ff */
[----:B------:R-:W-:-:S03]  /*0980*/  IMAD R0, R3, -0x800000, R7 ;  /* 0xff80000003007824 */ /* 0x000fc600078e0207 */
[----:B------:R-:W0:Y:S01]  /*0990*/  MUFU.RCP R9, R11 ;  /* 0x0000000b00097308 */ /* 0x000e220000001000 */
[----:B------:R-:W-:-:S04]  /*09a0*/  FADD.FTZ R13, -R11, -RZ ;  /* 0x800000ff0b0d7221 */ /* 0x000fc80000010100 */
[----:B0-----:R-:W-:-:S04]  /*09b0*/  FFMA R10, R9, R13, 1 ;  /* 0x3f800000090a7423 */ /* 0x001fc8000000000d */
[----:B------:R-:W-:-:S04]  /*09c0*/  FFMA R12, R9, R10, R9 ;  /* 0x0000000a090c7223 */ /* 0x000fc80000000009 */
[----:B------:R-:W-:-:S04]  /*09d0*/  FFMA R7, R0, R12, RZ ;  /* 0x0000000c00077223 */ /* 0x000fc800000000ff */
[----:B------:R-:W-:-:S04]  /*09e0*/  FFMA R10, R13, R7, R0 ;  /* 0x000000070d0a7223 */ /* 0x000fc80000000000 */
[----:B------:R-:W-:Y:S01]  /*09f0*/  FFMA R9, R12, R10, R7 ;  /* 0x0000000a0c097223 */ /* 0x000fe20000000007 */
[----:B------:R-:W-:-:S03]  /*0a00*/  IADD3 R7, PT, PT, R3, 0x7f, -R6 ;  /* 0x0000007f03077810 */ /* 0x000fc60007ffe806 */
[----:B------:R-:W-:Y:S02]  /*0a10*/  FFMA R10, R13, R9, R0 ;  /* 0x000000090d0a7223 */ /* 0x000fe40000000000 */
[----:B------:R-:W-:Y:S02]  /*0a20*/  IMAD.IADD R7, R7, 0x1, R8 ;  /* 0x0000000107077824 */ /* 0x000fe400078e0208 */
[----:B------:R-:W-:-:S05]  /*0a30*/  FFMA R0, R12, R10, R9 ;  /* 0x0000000a0c007223 */ /* 0x000fca0000000009 */
[----:B------:R-:W-:-:S04]  /*0a40*/  SHF.R.U32.HI R3, RZ, 0x17, R0 ;  /* 0x00000017ff037819 */ /* 0x000fc80000011600 */
[----:B------:R-:W-:-:S04]  /*0a50*/  LOP3.LUT R3, R3, 0xff, RZ, 0xc0, !PT ;  /* 0x000000ff03037812 */ /* 0x000fc800078ec0ff */
[----:B------:R-:W-:-:S05]  /*0a60*/  IADD3 R11, PT, PT, R3, R7, RZ ;  /* 0x00000007030b7210 */ /* 0x000fca0007ffe0ff */
        /* <DEDUP_REMOVED lines=11> */
[C---:B------:R-:W-:Y:S02]  /*0b20*/  VIADD R8, R11.reuse, 0x20 ;  /* 0x000000200b087836 */ /* 0x040fe40000000000 */
[CCC-:B------:R-:W-:Y:S01]  /*0b30*/  FFMA.RM R6, R12.reuse, R10.reuse, R9.reuse ;  /* 0x0000000a0c067223 */ /* 0x1c0fe20000004009 */
[----:B------:R-:W-:Y:S02]  /*0b40*/  ISETP.NE.AND P3, PT, R11, RZ, PT ;  /* 0x000000ff0b00720c */ /* 0x000fe40003f65270 */
[----:B------:R-:W-:Y:S01]  /*0b50*/  LOP3.LUT R7, R3, 0x7fffff, RZ, 0xc0, !PT ;  /* 0x007fffff03077812 */ /* 0x000fe200078ec0ff */
[----:B------:R-:W-:Y:S01]  /*0b60*/  FFMA.RP R3, R12, R10, R9 ;  /* 0x0000000a0c037223 */ /* 0x000fe20000008009 */
[----:B------:R-:W-:Y:S02]  /*0b70*/  ISETP.NE.AND P1, PT, R11, RZ, PT ;  /* 0x000000ff0b00720c */ /* 0x000fe40003f25270 */
[----:B------:R-:W-:-:S02]  /*0b80*/  LOP3.LUT R7, R7, 0x800000, RZ, 0xfc, !PT ;  /* 0x0080000007077812 */ /* 0x000fc400078efcff */
[----:B------:R-:W-:Y:S02]  /*0b90*/  IADD3 R9, PT, PT, -R11, RZ, RZ ;  /* 0x000000ff0b097210 */ /* 0x000fe40007ffe1ff */
[----:B------:R-:W-:Y:S02]  /*0ba0*/  SHF.L.U32 R8, R7, R8, RZ ;  /* 0x0000000807087219 */ /* 0x000fe400000006ff */
[----:B------:R-:W-:Y:S02]  /*0bb0*/  FSETP.NEU.FTZ.AND P0, PT, R3, R6, PT ;  /* 0x000000060300720b */ /* 0x000fe40003f1d000 */
[----:B------:R-:W-:Y:S02]  /*0bc0*/  SEL R6, R9, RZ, P3 ;  /* 0x000000ff09067207 */ /* 0x000fe40001800000 */
[----:B------:R-:W-:Y:S02]  /*0bd0*/  ISETP.NE.AND P1, PT, R8, RZ, P1 ;  /* 0x000000ff0800720c */ /* 0x000fe40000f25270 */
[----:B------:R-:W-:-:S02]  /*0be0*/  SHF.R.U32.HI R6, RZ, R6, R7 ;  /* 0x00000006ff067219 */ /* 0x000fc40000011607 */
[----:B------:R-:W-:Y:S02]  /*0bf0*/  PLOP3.LUT P0, PT, P0, P1, PT, 0xf8, 0x8f ;  /* 0x00000000008f781c */ /* 0x000fe40000703f70 */
[----:B------:R-:W-:Y:S02]  /*0c00*/  SHF.R.U32.HI R8, RZ, 0x1, R6 ;  /* 0x00000001ff087819 */ /* 0x000fe40000011606 */
[----:B------:R-:W-:-:S04]  /*0c10*/  SEL R3, RZ, 0x1, !P0 ;  /* 0x00000001ff037807 */ /* 0x000fc80004000000 */
[----:B------:R-:W-:-:S04]  /*0c20*/  LOP3.LUT R3, R3, 0x1, R8, 0xf8, !PT ;  /* 0x0000000103037812 */ /* 0x000fc800078ef808 */
[----:B------:R-:W-:-:S05]  /*0c30*/  LOP3.LUT R3, R3, R6, RZ, 0xc0, !PT ;  /* 0x0000000603037212 */ /* 0x000fca00078ec0ff */
[----:B------:R-:W-:-:S05]  /*0c40*/  IMAD.IADD R3, R8, 0x1, R3 ;  /* 0x0000000108037824 */ /* 0x000fca00078e0203 */
[----:B------:R-:W-:Y:S01]  /*0c50*/  LOP3.LUT R0, R3, R0, RZ, 0xfc, !PT ;  /* 0x0000000003007212 */ /* 0x000fe200078efcff */
[----:B------:R-:W-:Y:S06]  /*0c60*/  BRA `(.L_x_51) ;  /* 0x0000000000107947 */ /* 0x000fec0003800000 */
.L_x_50:
[----:B------:R-:W-:-:S04]  /*0c70*/  LOP3.LUT R0, R0, 0x80000000, RZ, 0xc0, !PT ;  /* 0x8000000000007812 */ /* 0x000fc800078ec0ff */
[----:B------:R-:W-:Y:S01]  /*0c80*/  LOP3.LUT R0, R0, 0x7f800000, RZ, 0xfc, !PT ;  /* 0x7f80000000007812 */ /* 0x000fe200078efcff */
[----:B------:R-:W-:Y:S06]  /*0c90*/  BRA `(.L_x_51) ;  /* 0x0000000000047947 */ /* 0x000fec0003800000 */
.L_x_49:
[----:B------:R-:W-:-:S07]  /*0ca0*/  IMAD R0, R7, 0x800000, R0 ;  /* 0x0080000007007824 */ /* 0x000fce00078e0200 */
.L_x_51:
[----:B------:R-:W-:Y:S05]  /*0cb0*/  BSYNC.RECONVERGENT B2 ;  /* 0x0000000000027941 */ /* 0x000fea0003800200 */
.L_x_48:
[----:B------:R-:W-:Y:S05]  /*0cc0*/  BRA `(.L_x_52) ;  /* 0x0000000000207947 */ /* 0x000fea0003800000 */
.L_x_47:
[----:B------:R-:W-:-:S04]  /*0cd0*/  LOP3.LUT R0, R11, 0x80000000, R7, 0x48, !PT ;  /* 0x800000000b007812 */ /* 0x000fc800078e4807 */
[----:B------:R-:W-:Y:S01]  /*0ce0*/  LOP3.LUT R0, R0, 0x7f800000, RZ, 0xfc, !PT ;  /* 0x7f80000000007812 */ /* 0x000fe200078efcff */
[----:B------:R-:W-:Y:S06]  /*0cf0*/  BRA `(.L_x_52) ;  /* 0x0000000000147947 */ /* 0x000fec0003800000 */
.L_x_46:
[----:B------:R-:W-:Y:S01]  /*0d00*/  LOP3.LUT R0, R11, 0x80000000, R7, 0x48, !PT ;  /* 0x800000000b007812 */ /* 0x000fe200078e4807 */
[----:B------:R-:W-:Y:S06]  /*0d10*/  BRA `(.L_x_52) ;  /* 0x00000000000c7947 */ /* 0x000fec0003800000 */
.L_x_45:
[----:B------:R-:W0:Y:S01]  /*0d20*/  MUFU.RSQ R0, -QNAN ;  /* 0xffc0000000007908 */ /* 0x000e220000001400 */
[----:B------:R-:W-:Y:S05]  /*0d30*/  BRA `(.L_x_52) ;  /* 0x0000000000047947 */ /* 0x000fea0003800000 */
.L_x_44:
[----:B------:R-:W-:-:S07]  /*0d40*/  FADD.FTZ R0, R0, R3 ;  /* 0x0000000300007221 */ /* 0x000fce0000010000 */
.L_x_52:
[----:B------:R-:W-:Y:S05]  /*0d50*/  BSYNC.RECONVERGENT B1 ;  /* 0x0000000000017941 */ /* 0x000fea0003800200 */
.L_x_42:
[----:B------:R-:W-:Y:S01]  /*0d60*/  MOV R6, R4 ;  /* 0x0000000400067202 */ /* 0x000fe20000000f00 */
[----:B------:R-:W-:-:S04]  /*0d70*/  IMAD.MOV.U32 R7, RZ, RZ, 0x0 ;  /* 0x00000000ff077424 */ /* 0x000fc800078e00ff */
[----:B0-----:R-:W-:Y:S05]  /*0d80*/  RET.REL.NODEC R6 `(rms_norm_f32) ;  /* 0xfffffff0069c7950 */ /* 0x001fea0003c3ffff */
.L_x_53:
        /* <DEDUP_REMOVED lines=15> */
.L_x_92:


//--------------------- .text.rms_norm_small_f32  --------------------------
	.section	.text.rms_norm_small_f32,"ax",@progbits
	.align	128
        .global         rms_norm_small_f32
        .type           rms_norm_small_f32,@function
        .size           rms_norm_small_f32,(.L_x_93 - rms_norm_small_f32)
        .other          rms_norm_small_f32,@"STO_CUDA_ENTRY STV_DEFAULT"
rms_norm_small_f32:
.text.rms_norm_small_f32:
        /* <DEDUP_REMOVED lines=38> */
.L_x_56:
[----:B------:R-:W-:-:S04]  /*0260*/  IMAD R7, R4, UR7, R5 ;  /* 0x0000000704077c24 */ /* 0x000fc8000f8e0205 */
[----:B--2---:R-:W-:-:S06]  /*0270*/  IMAD.WIDE R6, R7, 0x4, R8 ;  /* 0x0000000407067825 */ /* 0x004fcc00078e0208 */
[----:B-1----:R-:W2:Y:S01]  /*0280*/  LDG.E R7, desc[UR4][R6.64] ;  /* 0x0000000406077981 */ /* 0x002ea2000c1e1900 */
[----:B0-----:R-:W-:-:S04]  /*0290*/  IADD3 R4, PT, PT, R3, R4, RZ ;  /* 0x0000000403047210 */ /* 0x001fc80007ffe0ff */
[----:B------:R-:W-:Y:S01]  /*02a0*/  ISETP.GE.AND P0, PT, R4, UR6, PT ;  /* 0x0000000604007c0c */ /* 0x000fe2000bf06270 */
[----:B--2---:R-:W-:-:S12]  /*02b0*/  FFMA R0, R7, R7, R0 ;  /* 0x0000000707007223 */ /* 0x004fd80000000000 */
[----:B------:R-:W-:Y:S05]  /*02c0*/  @!P0 BRA `(.L_x_56) ;  /* 0xfffffffc00e48947 */ /* 0x000fea000383ffff */
.L_x_55:
[----:B-1----:R-:W-:Y:S05]  /*02d0*/  BSYNC.RECONVERGENT B0 ;  /* 0x0000000000007941 */ /* 0x002fea0003800200 */
.L_x_54:
[----:B------:R-:W0:Y:S01]  /*02e0*/  SHFL.BFLY PT, R3, R0, 0x10, 0x1f ;  /* 0x0e001f0000037f89 */ /* 0x000e2200000e0000 */
[----:B------:R-:W-:Y:S01]  /*02f0*/  BSSY.RECONVERGENT B0, `(.L_x_57) ;  /* 0x0000017000007945 */ /* 0x000fe20003800200 */
[----:B------:R-:W-:Y:S01]  /*0300*/  ISETP.GE.AND P2, PT, R2, UR6, PT ;  /* 0x0000000602007c0c */ /* 0x000fe2000bf46270 */
[----:B0-----:R-:W-:-:S05]  /*0310*/  FADD R3, R3, R0 ;  /* 0x0000000003037221 */ /* 0x001fca0000000000 */
[----:B------:R-:W0:Y:S02]  /*0320*/  SHFL.BFLY PT, R4, R3, 0x8, 0x1f ;  /* 0x0d001f0003047f89 */ /* 0x000e2400000e0000 */
[----:B0-----:R-:W-:Y:S01]  /*0330*/  FADD R4, R3, R4 ;  /* 0x0000000403047221 */ /* 0x001fe20000000000 */
[----:B------:R-:W-:-:S04]  /*0340*/  I2FP.F32.S32 R3, UR6 ;  /* 0x0000000600037c45 */ /* 0x000fc80008201400 */
[----:B------:R-:W0:Y:S01]  /*0350*/  SHFL.BFLY PT, R7, R4, 0x4, 0x1f ;  /* 0x0c801f0004077f89 */ /* 0x000e2200000e0000 */
[----:B------:R-:W1:Y:S02]  /*0360*/  MUFU.RCP R8, R3 ;  /* 0x0000000300087308 */ /* 0x000e640000001000 */
[----:B-1----:R-:W-:-:S04]  /*0370*/  FFMA R11, -R3, R8, 1 ;  /* 0x3f800000030b7423 */ /* 0x002fc80000000108 */
        /* <DEDUP_REMOVED lines=12> */
[----:B------:R-:W-:Y:S05]  /*0440*/  CALL.REL.NOINC `($__internal_3_$__cuda_sm3x_div_rn_noftz_f32_slowpath) ;  /* 0x0000000000607944 */ /* 0x000fea0003c00000 */
[----:B------:R-:W-:-:S07]  /*0450*/  IMAD.MOV.U32 R4, RZ, RZ, R0 ;  /* 0x000000ffff047224 */ /* 0x000fce00078e0000 */
.L_x_58:
[----:B------:R-:W-:Y:S05]  /*0460*/  BSYNC.RECONVERGENT B0 ;  /* 0x0000000000007941 */ /* 0x000fea0003800200 */
.L_x_57:
        /* <DEDUP_REMOVED lines=12> */
.L_x_59:
[----:B-1----:R-:W-:-:S04]  /*0530*/  IMAD R9, R2, UR7, R5 ;  /* 0x0000000702097c24 */ /* 0x002fc8000f8e0205 */
[----:B0-----:R-:W-:-:S06]  /*0540*/  IMAD.WIDE R6, R9, 0x4, R12 ;  /* 0x0000000409067825 */ /* 0x001fcc00078e020c */
[----:B------:R-:W2:Y:S01]  /*0550*/  LDG.E R6, desc[UR4][R6.64] ;  /* 0x0000000406067981 */ /* 0x000ea2000c1e1900 */
[----:B---3--:R-:W-:-:S04]  /*0560*/  IMAD.WIDE R8, R9, 0x4, R10 ;  /* 0x0000000409087825 */ /* 0x008fc800078e020a */
[----:B------:R-:W-:-:S05]  /*0570*/  VIADD R2, R2, UR6 ;  /* 0x0000000602027c36 */ /* 0x000fca0008000000 */
[----:B------:R-:W-:Y:S01]  /*0580*/  ISETP.GE.AND P0, PT, R2, UR8, PT ;  /* 0x0000000802007c0c */ /* 0x000fe2000bf06270 */
[----:B--2---:R-:W-:-:S05]  /*0590*/  FMUL R15, R3, R6 ;  /* 0x00000006030f7220 */ /* 0x004fca0000400000 */
[----:B------:R1:W-:Y:S07]  /*05a0*/  STG.E desc[UR4][R8.64], R15 ;  /* 0x0000000f08007986 */ /* 0x0003ee000c101904 */
[----:B------:R-:W-:Y:S05]  /*05b0*/  @!P0 BRA `(.L_x_59) ;  /* 0xfffffffc00dc8947 */ /* 0x000fea000383ffff */
[----:B------:R-:W-:Y:S05]  /*05c0*/  EXIT ;  /* 0x000000000000794d */ /* 0x000fea0003800000 */
        .weak           $__internal_3_$__cuda_sm3x_div_rn_noftz_f32_slowpath
        .type           $__internal_3_$__cuda_sm3x_div_rn_noftz_f32_slowpath,@function
        .size           $__internal_3_$__cuda_sm3x_div_rn_noftz_f32_slowpath,(.L_x_93 - $__internal_3_$__cuda_sm3x_div_rn_noftz_f32_slowpath)
$__internal_3_$__cuda_sm3x_div_rn_noftz_f32_slowpath:
[--C-:B------:R-:W-:Y:S01]  /*05d0*/  SHF.R.U32.HI R7, RZ, 0x17, R3.reuse ;  /* 0x00000017ff077819 */ /* 0x100fe20000011603 */
[----:B------:R-:W-:Y:S01]  /*05e0*/  BSSY.RECONVERGENT B1, `(.L_x_60) ;  /* 0x0000064000017945 */ /* 0x000fe20003800200 */
[--C-:B------:R-:W-:Y:S01]  /*05f0*/  SHF.R.U32.HI R6, RZ, 0x17, R0.reuse ;  /* 0x00000017ff067819 */ /* 0x100fe20000011600 */
[----:B------:R-:W-:Y:S01]  /*0600*/  IMAD.MOV.U32 R9, RZ, RZ, R3 ;  /* 0x000000ffff097224 */ /* 0x000fe200078e0003 */
[----:B------:R-:W-:Y:S02]  /*0610*/  LOP3.LUT R7, R7, 0xff, RZ, 0xc0, !PT ;  /* 0x000000ff07077812 */ /* 0x000fe400078ec0ff */
[----:B------:R-:W-:Y:S01]  /*0620*/  LOP3.LUT R12, R6, 0xff, RZ, 0xc0, !PT ;  /* 0x000000ff060c7812 */ /* 0x000fe200078ec0ff */
[----:B------:R-:W-:Y:S02]  /*0630*/  IMAD.MOV.U32 R6, RZ, RZ, R0 ;  /* 0x000000ffff067224 */ /* 0x000fe400078e0000 */
[----:B------:R-:W-:Y:S01]  /*0640*/  VIADD R10, R7, 0xffffffff ;  /* 0xffffffff070a7836 */ /* 0x000fe20000000000 */
[----:B------:R-:W-:-:S04]  /*0650*/  IADD3 R11, PT, PT, R12, -0x1, RZ ;  /* 0xffffffff0c0b7810 */ /* 0x000fc80007ffe0ff */
[----:B------:R-:W-:-:S04]  /*0660*/  ISETP.GT.U32.AND P0, PT, R10, 0xfd, PT ;  /* 0x000000fd0a00780c */ /* 0x000fc80003f04070 */
[----:B------:R-:W-:-:S13]  /*0670*/  ISETP.GT.U32.OR P0, PT, R11, 0xfd, P0 ;  /* 0x000000fd0b00780c */ /* 0x000fda0000704470 */
[----:B------:R-:W-:Y:S01]  /*0680*/  @!P0 IMAD.MOV.U32 R8, RZ, RZ, RZ ;  /* 0x000000ffff088224 */ /* 0x000fe200078e00ff */
        /* <DEDUP_REMOVED lines=24> */
.L_x_61:
[----:B------:R-:W-:Y:S01]  /*0810*/  LEA R0, R7, 0xc0800000, 0x17 ;  /* 0xc080000007007811 */ /* 0x000fe200078eb8ff */
[----:B------:R-:W-:Y:S01]  /*0820*/  VIADD R3, R12, 0xffffff81 ;  /* 0xffffff810c037836 */ /* 0x000fe20000000000 */
[----:B------:R-:W-:Y:S02]  /*0830*/  BSSY.RECONVERGENT B2, `(.L_x_66) ;  /* 0x0000035000027945 */ /* 0x000fe40003800200 */
[----:B------:R-:W-:Y:S01]  /*0840*/  IADD3 R9, PT, PT, -R0, R9, RZ ;  /* 0x0000000900097210 */ /* 0x000fe20007ffe1ff */
[C---:B------:R-:W-:Y:S01]  /*0850*/  IMAD R0, R3.reuse, -0x800000, R6 ;  /* 0xff80000003007824 */ /* 0x040fe200078e0206 */
[----:B------:R-:W-:Y:S02]  /*0860*/  IADD3 R7, PT, PT, R3, 0x7f, -R7 ;  /* 0x0000007f03077810 */ /* 0x000fe40007ffe807 */
[----:B------:R-:W0:Y:S01]  /*0870*/  MUFU.RCP R10, R9 ;  /* 0x00000009000a7308 */ /* 0x000e220000001000 */
[----:B------:R-:W-:Y:S02]  /*0880*/  FADD.FTZ R11, -R9, -RZ ;  /* 0x800000ff090b7221 */ /* 0x000fe40000010100 */
[----:B------:R-:W-:-:S02]  /*0890*/  IMAD.IADD R7, R7, 0x1, R8 ;  /* 0x0000000107077824 */ /* 0x000fc400078e0208 */
        /* <DEDUP_REMOVED lines=20> */
[-CC-:B------:R-:W-:Y:S01]  /*09e0*/  FFMA.RZ R3, R15, R11.reuse, R6.reuse ;  /* 0x0000000b0f037223 */ /* 0x180fe2000000c006 */
[C---:B------:R-:W-:Y:S01]  /*09f0*/  VIADD R8, R9.reuse, 0x20 ;  /* 0x0000002009087836 */ /* 0x040fe20000000000 */
[C---:B------:R-:W-:Y:S02]  /*0a00*/  ISETP.NE.AND P3, PT, R9.reuse, RZ, PT ;  /* 0x000000ff0900720c */ /* 0x040fe40003f65270 */
[----:B------:R-:W-:Y:S02]  /*0a10*/  ISETP.NE.AND P1, PT, R9, RZ, PT ;  /* 0x000000ff0900720c */ /* 0x000fe40003f25270 */
[----:B------:R-:W-:Y:S01]  /*0a20*/  LOP3.LUT R7, R3, 0x7fffff, RZ, 0xc0, !PT ;  /* 0x007fffff03077812 */ /* 0x000fe200078ec0ff */
[CCC-:B------:R-:W-:Y:S01]  /*0a30*/  FFMA.RP R3, R15.reuse, R11.reuse, R6.reuse ;  /* 0x0000000b0f037223 */ /* 0x1c0fe20000008006 */
[----:B------:R-:W-:Y:S01]  /*0a40*/  FFMA.RM R6, R15, R11, R6 ;  /* 0x0000000b0f067223 */ /* 0x000fe20000004006 */
[----:B------:R-:W-:Y:S02]  /*0a50*/  IADD3 R9, PT, PT, -R9, RZ, RZ ;  /* 0x000000ff09097210 */ /* 0x000fe40007ffe1ff */
        /* <DEDUP_REMOVED lines=14> */
.L_x_68:
[----:B------:R-:W-:-:S04]  /*0b40*/  LOP3.LUT R0, R0, 0x80000000, RZ, 0xc0, !PT ;  /* 0x8000000000007812 */ /* 0x000fc800078ec0ff */
[----:B------:R-:W-:Y:S01]  /*0b50*/  LOP3.LUT R0, R0, 0x7f800000, RZ, 0xfc, !PT ;  /* 0x7f80000000007812 */ /* 0x000fe200078efcff */
[----:B------:R-:W-:Y:S06]  /*0b60*/  BRA `(.L_x_69) ;  /* 0x0000000000047947 */ /* 0x000fec0003800000 */
.L_x_67:
[----:B------:R-:W-:-:S07]  /*0b70*/  IMAD R0, R7, 0x800000, R0 ;  /* 0x0080000007007824 */ /* 0x000fce00078e0200 */
.L_x_69:
[----:B------:R-:W-:Y:S05]  /*0b80*/  BSYNC.RECONVERGENT B2 ;  /* 0x0000000000027941 */ /* 0x000fea0003800200 */
.L_x_66:
[----:B------:R-:W-:Y:S05]  /*0b90*/  BRA `(.L_x_70) ;  /* 0x0000000000207947 */ /* 0x000fea0003800000 */
.L_x_65:
[----:B------:R-:W-:-:S04]  /*0ba0*/  LOP3.LUT R0, R9, 0x80000000, R6, 0x48, !PT ;  /* 0x8000000009007812 */ /* 0x000fc800078e4806 */
[----:B------:R-:W-:Y:S01]  /*0bb0*/  LOP3.LUT R0, R0, 0x7f800000, RZ, 0xfc, !PT ;  /* 0x7f80000000007812 */ /* 0x000fe200078efcff */
[----:B------:R-:W-:Y:S06]  /*0bc0*/  BRA `(.L_x_70) ;  /* 0x0000000000147947 */ /* 0x000fec0003800000 */
.L_x_64:
[----:B------:R-:W-:Y:S01]  /*0bd0*/  LOP3.LUT R0, R9, 0x80000000, R6, 0x48, !PT ;  /* 0x8000000009007812 */ /* 0x000fe200078e4806 */
[----:B------:R-:W-:Y:S06]  /*0be0*/  BRA `(.L_x_70) ;  /* 0x00000000000c7947 */ /* 0x000fec0003800000 */
.L_x_63:
[----:B------:R-:W0:Y:S01]  /*0bf0*/  MUFU.RSQ R0, -QNAN ;  /* 0xffc0000000007908 */ /* 0x000e220000001400 */
[----:B------:R-:W-:Y:S05]  /*0c00*/  BRA `(.L_x_70) ;  /* 0x0000000000047947 */ /* 0x000fea0003800000 */
.L_x_62:
[----:B------:R-:W-:-:S07]  /*0c10*/  FADD.FTZ R0, R0, R3 ;  /* 0x0000000300007221 */ /* 0x000fce0000010000 */
.L_x_70:
[----:B------:R-:W-:Y:S05]  /*0c20*/  BSYNC.RECONVERGENT B1 ;  /* 0x0000000000017941 */ /* 0x000fea0003800200 */
.L_x_60:
[----:B------:R-:W-:Y:S01]  /*0c30*/  MOV R6, R4 ;  /* 0x0000000400067202 */ /* 0x000fe20000000f00 */
[----:B------:R-:W-:-:S04]  /*0c40*/  IMAD.MOV.U32 R7, RZ, RZ, 0x0 ;  /* 0x00000000ff077424 */ /* 0x000fc800078e00ff */
[----:B0-----:R-:W-:Y:S05]  /*0c50*/  RET.REL.NODEC R6 `(rms_norm_small_f32) ;  /* 0xfffffff006e87950 */ /* 0x001fea0003c3ffff */
.L_x_71:
        /* <DEDUP_REMOVED lines=10> */
.L_x_93:


//--------------------- .text.apply_rope_nd4_f16  --------------------------
	.section	.text.apply_rope_nd4_f16,"ax",@progbits
	.align	128
        .global         apply_rope_nd4_f16
        .type           apply_rope_nd4_f16,@function
        .size           apply_rope_nd4_f16,(.L_x_98 - apply_rope_nd4_f16)
        .other          apply_rope_nd4_f16,@"STO_CUDA_ENTRY STV_DEFAULT"
apply_rope_nd4_f16:
.text.apply_rope_nd4_f16:
[----:B------:R-:W-:Y:S01]  /*0000*/  LDC R1, c[0x0][0x37c] ;  /* 0x0000df00ff017b82 */ /* 0x000fe20000000800 */
[----:B------:R-:W0:Y:S07]  /*0010*/  S2R R2, SR_TID.Y ;  /* 0x0000000000027919 */ /* 0x000e2e0000002200 */
[----:B------:R-:W1:Y:S01]  /*0020*/  LDC R13, c[0x0][0x360] ;  /* 0x0000d800ff0d7b82 */ /* 0x000e620000000800 */
[----:B------:R-:W1:Y:S01]  /*0030*/  S2R R0, SR_TID.X ;  /* 0x0000000000007919 */ /* 0x000e620000002100 */
[----:B------:R-:W2:Y:S06]  /*0040*/  S2R R3, SR_TID.Z ;  /* 0x0000000000037919 */ /* 0x000eac0000002300 */
[----:B------:R-:W0:Y:S08]  /*0050*/  S2UR UR5, SR_CTAID.Y ;  /* 0x00000000000579c3 */ /* 0x000e300000002600 */
[----:B------:R-:W0:Y:S08]  /*0060*/  LDC R15, c[0x0][0x364] ;  /* 0x0000d900ff0f7b82 */ /* 0x000e300000000800 */
[----:B------:R-:W3:Y:S08]  /*0070*/  LDC.64 R4, c[0x0][0x3a8] ;  /* 0x0000ea00ff047b82 */ /* 0x000ef00000000a00 */
[----:B------:R-:W1:Y:S08]  /*0080*/  S2UR UR4, SR_CTAID.X ;  /* 0x00000000000479c3 */ /* 0x000e700000002500 */
[----:B------:R-:W2:Y:S01]  /*0090*/  S2UR UR6, SR_CTAID.Z ;  /* 0x00000000000679c3 */ /* 0x000ea20000002700 */
[----:B0-----:R-:W-:-:S07]  /*00a0*/  IMAD R15, R15, UR5, R2 ;  /* 0x000000050f0f7c24 */ /* 0x001fce000f8e0202 */
[----:B------:R-:W2:Y:S01]  /*00b0*/  LDC R14, c[0x0][0x368] ;  /* 0x0000da00ff0e7b82 */ /* 0x000ea20000000800 */
[----:B---3--:R-:W-:Y:S02]  /*00c0*/  LEA.HI R12, R5, R5, RZ, 0x1 ;  /* 0x00000005050c7211 */ /* 0x008fe400078f08ff */
[----:B------:R-:W-:Y:S02]  /*00d0*/  ISETP.GE.AND P0, PT, R15, R4, PT ;  /* 0x000000040f00720c */ /* 0x000fe40003f06270 */
[----:B------:R-:W-:-:S03]  /*00e0*/  SHF.R.S32.HI R12, RZ, 0x1, R12 ;  /* 0x00000001ff0c7819 */ /* 0x000fc6000001140c */
[----:B------:R-:W0:Y:S01]  /*00f0*/  LDC.64 R6, c[0x0][0x3a0] ;  /* 0x0000e800ff067b82 */ /* 0x000e220000000a00 */
[----:B-1----:R-:W-:-:S05]  /*0100*/  IMAD R13, R13, UR4, R0 ;  /* 0x000000040d0d7c24 */ /* 0x002fca000f8e0200 */
[----:B------:R-:W-:Y:S01]  /*0110*/  ISETP.GE.OR P0, PT, R13, R12, P0 ;  /* 0x0000000c0d00720c */ /* 0x000fe20000706670 */
[----:B--2---:R-:W-:Y:S02]  /*0120*/  IMAD R14, R14, UR6, R3 ;  /* 0x000000060e0e7c24 */ /* 0x004fe4000f8e0203 */
[----:B0-----:R-:W-:-:S05]  /*0130*/  IMAD R3, R7, R6, RZ ;  /* 0x0000000607037224 */ /* 0x001fca00078e02ff */
[----:B------:R-:W-:-:S13]  /*0140*/  ISETP.GE.OR P0, PT, R14, R3, P0 ;  /* 0x000000030e00720c */ /* 0x000fda0000706670 */
[----:B------:R-:W-:Y:S05]  /*0150*/  @P0 EXIT ;  /* 0x000000000000094d */ /* 0x000fea0003800000 */
[----:B------:R-:W-:Y:S01]  /*0160*/  IABS R4, R7 ;  /* 0x0000000700047213 */ /* 0x000fe20000000000 */
[----:B------:R-:W0:Y:S01]  /*0170*/  LDCU.128 UR12, c[0x0][0x3c0] ;  /* 0x00007800ff0c77ac */ /* 0x000e220008000c00 */
[----:B------:R-:W-:Y:S01]  /*0180*/  IABS R6, R14 ;  /* 0x0000000e00067213 */ /* 0x000fe20000000000 */
[----:B------:R-:W1:Y:S01]  /*0190*/  LDC.64 R8, c[0x0][0x380] ;  /* 0x0000e000ff087b82 */ /* 0x000e620000000a00 */
[----:B------:R-:W2:Y:S01]  /*01a0*/  I2F.RP R0, R4 ;  /* 0x0000000400007306 */ /* 0x000ea20000209400 */
[----:B------:R-:W3:Y:S01]  /*01b0*/  LDCU.64 UR6, c[0x0][0x3b8] ;  /* 0x00007700ff0677ac */ /* 0x000ee20008000a00 */
[----:B------:R-:W-:Y:S01]  /*01c0*/  IADD3 R12, PT, PT, R13, R12, RZ ;  /* 0x0000000c0d0c7210 */ /* 0x000fe20007ffe0ff */
[----:B------:R-:W4:Y:S01]  /*01d0*/  LDCU.64 UR8, c[0x0][0x3b0] ;  /* 0x00007600ff0877ac */ /* 0x000f220008000a00 */
[----:B------:R-:W5:Y:S04]  /*01e0*/  LDCU.64 UR4, c[0x0][0x358] ;  /* 0x00006b00ff0477ac */ /* 0x000f680008000a00 */
[----:B--2---:R-:W2:Y:S01]  /*01f0*/  MUFU.RCP R0, R0 ;  /* 0x0000000000007308 */ /* 0x004ea20000001000 */
[----:B0-----:R-:W-:-:S04]  /*0200*/  IMAD R16, R15, UR14, RZ ;  /* 0x0000000e0f107c24 */ /* 0x001fc8000f8e02ff */
[----:B------:R-:W-:Y:S01]  /*0210*/  IMAD R17, R13, UR15, R16 ;  /* 0x0000000f0d117c24 */ /* 0x000fe2000f8e0210 */
[----:B--2---:R-:W-:-:S04]  /*0220*/  IADD3 R2, PT, PT, R0, 0xffffffe, RZ ;  /* 0x0ffffffe00027810 */ /* 0x004fc80007ffe0ff */
[----:B------:R0:W2:Y:S02]  /*0230*/  F2I.FTZ.U32.TRUNC.NTZ R3, R2 ;  /* 0x0000000200037305 */ /* 0x0000a4000021f000 */
[----:B0-----:R-:W-:Y:S01]  /*0240*/  HFMA2 R2, -RZ, RZ, 0, 0 ;  /* 0x00000000ff027431 */ /* 0x001fe200000001ff */
[----:B--2---:R-:W-:-:S05]  /*0250*/  IADD3 R5, PT, PT, RZ, -R3, RZ ;  /* 0x80000003ff057210 */ /* 0x004fca0007ffe0ff */
[----:B------:R-:W-:-:S04]  /*0260*/  IMAD R5, R5, R4, RZ ;  /* 0x0000000405057224 */ /* 0x000fc800078e02ff */
[----:B------:R-:W-:Y:S01]  /*0270*/  IMAD.HI.U32 R3, R3, R5, R2 ;  /* 0x0000000503037227 */ /* 0x000fe200078e0002 */
[----:B------:R-:W-:Y:S02]  /*0280*/  MOV R5, R6 ;  /* 0x0000000600057202 */ /* 0x000fe40000000f00 */
[----:B------:R-:W-:Y:S01]  /*0290*/  LOP3.LUT R2, R14, R7, RZ, 0x3c, !PT ;  /* 0x000000070e027212 */ /* 0x000fe200078e3cff */
[----:B---3--:R-:W-:Y:S02]  /*02a0*/  IMAD R6, R15, UR6, RZ ;  /* 0x000000060f067c24 */ /* 0x008fe4000f8e02ff */
[----:B------:R-:W-:Y:S01]  /*02b0*/  IMAD.HI.U32 R0, R3, R5, RZ ;  /* 0x0000000503007227 */ /* 0x000fe200078e00ff */
[----:B------:R-:W-:-:S03]  /*02c0*/  ISETP.GE.AND P1, PT, R2, RZ, PT ;  /* 0x000000ff0200720c */ /* 0x000fc60003f26270 */
[----:B------:R-:W-:Y:S01]  /*02d0*/  IMAD R11, R12, UR7, R6 ;  /* 0x000000070c0b7c24 */ /* 0x000fe2000f8e0206 */
[----:B------:R-:W-:-:S05]  /*02e0*/  IADD3 R3, PT, PT, -R0, RZ, RZ ;  /* 0x000000ff00037210 */ /* 0x000fca0007ffe1ff */
[----:B------:R-:W-:-:S05]  /*02f0*/  IMAD R3, R4, R3, R5 ;  /* 0x0000000304037224 */ /* 0x000fca00078e0205 */
[----:B------:R-:W-:-:S13]  /*0300*/  ISETP.GT.U32.AND P2, PT, R4, R3, PT ;  /* 0x000000030400720c */ /* 0x000fda0003f44070 */
[-C--:B------:R-:W-:Y:S02]  /*0310*/  @!P2 IADD3 R3, PT, PT, R3, -R4.reuse, RZ ;  /* 0x800000040303a210 */ /* 0x080fe40007ffe0ff */
[----:B------:R-:W-:Y:S02]  /*0320*/  @!P2 IADD3 R0, PT, PT, R0, 0x1, RZ ;  /* 0x000000010000a810 */ /* 0x000fe40007ffe0ff */
[----:B------:R-:W-:Y:S02]  /*0330*/  ISETP.GE.U32.AND P0, PT, R3, R4, PT ;  /* 0x000000040300720c */ /* 0x000fe40003f06070 */
[----:B------:R-:W-:Y:S01]  /*0340*/  ISETP.NE.AND P2, PT, R7, RZ, PT ;  /* 0x000000ff0700720c */ /* 0x000fe20003f45270 */
[----:B------:R-:W0:Y:S08]  /*0350*/  LDC.64 R4, c[0x0][0x390] ;  /* 0x0000e400ff047b82 */ /* 0x000e300000000a00 */
[----:B------:R-:W2:Y:S02]  /*0360*/  LDC.64 R2, c[0x0][0x388] ;  /* 0x0000e200ff027b82 */ /* 0x000ea40000000a00 */
[----:B------:R-:W-:-:S04]  /*0370*/  @P0 IADD3 R0, PT, PT, R0, 0x1, RZ ;  /* 0x0000000100000810 */ /* 0x000fc80007ffe0ff */
[----:B------:R-:W-:Y:S02]  /*0380*/  @!P1 IADD3 R0, PT, PT, -R0, RZ, RZ ;  /* 0x000000ff00009210 */ /* 0x000fe40007ffe1ff */
[----:B------:R-:W-:-:S04]  /*0390*/  @!P2 LOP3.LUT R0, RZ, R7, RZ, 0x33, !PT ;  /* 0x00000007ff00a212 */ /* 0x000fc800078e33ff */
[----:B------:R-:W-:-:S05]  /*03a0*/  IADD3 R10, PT, PT, -R0, RZ, RZ ;  /* 0x000000ff000a7210 */ /* 0x000fca0007ffe1ff */
[----:B------:R-:W-:Y:S02]  /*03b0*/  IMAD R14, R7, R10, R14 ;  /* 0x0000000a070e7224 */ /* 0x000fe400078e020e */
[----:B------:R-:W-:Y:S02]  /*03c0*/  IMAD R7, R13, UR7, R6 ;  /* 0x000000070d077c24 */ /* 0x000fe4000f8e0206 */
[C---:B------:R-:W-:Y:S02]  /*03d0*/  IMAD R17, R14.reuse, UR13, R17 ;  /* 0x0000000d0e117c24 */ /* 0x040fe4000f8e0211 */
[C---:B----4-:R-:W-:Y:S02]  /*03e0*/  IMAD R11, R14.reuse, UR9, R11 ;  /* 0x000000090e0b7c24 */ /* 0x050fe4000f8e020b */
[----:B------:R-:W-:Y:S02]  /*03f0*/  IMAD R7, R14, UR9, R7 ;  /* 0x000000090e077c24 */ /* 0x000fe4000f8e0207 */
[----:B------:R-:W-:-:S02]  /*0400*/  IMAD R21, R0, UR12, R17 ;  /* 0x0000000c00157c24 */ /* 0x000fc4000f8e0211 */
[C---:B------:R-:W-:Y:S02]  /*0410*/  IMAD R17, R0.reuse, UR8, R11 ;  /* 0x0000000800117c24 */ /* 0x040fe4000f8e020b */
[----:B------:R-:W-:Y:S01]  /*0420*/  IMAD R11, R0, UR8, R7 ;  /* 0x00000008000b7c24 */ /* 0x000fe2000f8e0207 */
[----:B------:R-:W3:Y:S01]  /*0430*/  LDCU.128 UR8, c[0x0][0x3d0] ;  /* 0x00007a00ff0877ac */ /* 0x000ee20008000c00 */
[----:B0-----:R-:W-:-:S04]  /*0440*/  IMAD.WIDE R18, R21, 0x2, R4 ;  /* 0x0000000215127825 */ /* 0x001fc800078e0204 */
[----:B-1----:R-:W-:Y:S02]  /*0450*/  IMAD.WIDE R6, R17, 0x2, R8 ;  /* 0x0000000211067825 */ /* 0x002fe400078e0208 */
[----:B-----5:R-:W4:Y:S02]  /*0460*/  LDG.E.U16 R18, desc[UR4][R18.64] ;  /* 0x0000000412127981 */ /* 0x020f24000c1e1500 */
[----:B--2---:R-:W-:Y:S02]  /*0470*/  IMAD.WIDE R20, R21, 0x2, R2 ;  /* 0x0000000215147825 */ /* 0x004fe400078e0202 */
[----:B------:R-:W4:Y:S02]  /*0480*/  LDG.E.U16 R17, desc[UR4][R6.64] ;  /* 0x0000000406117981 */ /* 0x000f24000c1e1500 */
[----:B------:R-:W-:Y:S02]  /*0490*/  IMAD.WIDE R8, R11, 0x2, R8 ;  /* 0x000000020b087825 */ /* 0x000fe400078e0208 */
[----:B------:R-:W2:Y:S01]  /*04a0*/  LDG.E.U16 R20, desc[UR4][R20.64] ;  /* 0x0000000414147981 */ /* 0x000ea2000c1e1500 */
[----:B------:R-:W0:Y:S03]  /*04b0*/  LDC.64 R10, c[0x0][0x398] ;  /* 0x0000e600ff0a7b82 */ /* 0x000e260000000a00 */
[----:B------:R-:W2:Y:S01]  /*04c0*/  LDG.E.U16 R23, desc[UR4][R8.64] ;  /* 0x0000000408177981 */ /* 0x000ea2000c1e1500 */
[----:B---3--:R-:W-:-:S04]  /*04d0*/  IMAD R15, R15, UR10, RZ ;  /* 0x0000000a0f0f7c24 */ /* 0x008fc8000f8e02ff */
[----:B------:R-:W-:-:S04]  /*04e0*/  IMAD R13, R13, UR11, R15 ;  /* 0x0000000b0d0d7c24 */ /* 0x000fc8000f8e020f */
[----:B------:R-:W-:-:S04]  /*04f0*/  IMAD R13, R14, UR9, R13 ;  /* 0x000000090e0d7c24 */ /* 0x000fc8000f8e020d */
[----:B------:R-:W-:Y:S02]  /*0500*/  IMAD R13, R0, UR8, R13 ;  /* 0x00000008000d7c24 */ /* 0x000fe4000f8e020d */
[----:B----4-:R-:W-:Y:S02]  /*0510*/  HMUL2 R19, R17.H0_H0, R18.H0_H0 ;  /* 0x2000001211137232 */ /* 0x010fe40000000800 */
[----:B------:R-:W-:-:S04]  /*0520*/  IMAD R17, R12, UR15, R16 ;  /* 0x0000000f0c117c24 */ /* 0x000fc8000f8e0210 */
[----:B------:R-:W-:Y:S02]  /*0530*/  IMAD R17, R14, UR13, R17 ;  /* 0x0000000d0e117c24 */ /* 0x000fe4000f8e0211 */
[----:B--2---:R-:W-:Y:S02]  /*0540*/  HFMA2 R23, R23.H0_H0, R20.H0_H0, -R19.H0_H0 ;  /* 0x2000001417177231 */ /* 0x004fe40000140813 */
[----:B------:R-:W-:Y:S02]  /*0550*/  IMAD R19, R0, UR12, R17 ;  /* 0x0000000c00137c24 */ /* 0x000fe4000f8e0211 */
[----:B0-----:R-:W-:-:S04]  /*0560*/  IMAD.WIDE R16, R13, 0x2, R10 ;  /* 0x000000020d107825 */ /* 0x001fc800078e020a */
[C---:B------:R-:W-:Y:S01]  /*0570*/  IMAD.WIDE R4, R19.reuse, 0x2, R4 ;  /* 0x0000000213047825 */ /* 0x040fe200078e0204 */
[----:B------:R-:W-:Y:S03]  /*0580*/  STG.E.U16 desc[UR4][R16.64], R23 ;  /* 0x0000001710007986 */ /* 0x000fe6000c101504 */
[----:B------:R-:W-:Y:S01]  /*0590*/  IMAD.WIDE R2, R19, 0x2, R2 ;  /* 0x0000000213027825 */ /* 0x000fe200078e0202 */
[----:B------:R-:W2:Y:S04]  /*05a0*/  LDG.E.U16 R8, desc[UR4][R8.64] ;  /* 0x0000000408087981 */ /* 0x000ea8000c1e1500 */
[----:B------:R-:W2:Y:S04]  /*05b0*/  LDG.E.U16 R5, desc[UR4][R4.64] ;  /* 0x0000000404057981 */ /* 0x000ea8000c1e1500 */
[----:B------:R-:W3:Y:S04]  /*05c0*/  LDG.E.U16 R7, desc[UR4][R6.64] ;  /* 0x0000000406077981 */ /* 0x000ee8000c1e1500 */
[----:B------:R-:W3:Y:S01]  /*05d0*/  LDG.E.U16 R2, desc[UR4][R2.64] ;  /* 0x0000000402027981 */ /* 0x000ee2000c1e1500 */
[----:B------:R-:W-:-:S04]  /*05e0*/  IMAD R15, R12, UR11, R15 ;  /* 0x0000000b0c0f7c24 */ /* 0x000fc8000f8e020f */
[----:B------:R-:W-:-:S04]  /*05f0*/  IMAD R15, R14, UR9, R15 ;  /* 0x000000090e0f7c24 */ /* 0x000fc8000f8e020f */
[----:B------:R-:W-:-:S04]  /*0600*/  IMAD R15, R0, UR8, R15 ;  /* 0x00000008000f7c24 */ /* 0x000fc8000f8e020f */
[----:B------:R-:W-:-:S04]  /*0610*/  IMAD.WIDE R10, R15, 0x2, R10 ;  /* 0x000000020f0a7825 */ /* 0x000fc800078e020a */
[----:B--2---:R-:W-:-:S04]  /*0620*/  HMUL2 R5, R8.H0_H0, R5.H0_H0 ;  /* 0x2000000508057232 */ /* 0x004fc80000000800 */
[----:B---3--:R-:W-:-:S05]  /*0630*/  HFMA2 R5, R7.H0_H0, R2.H0_H0, R5.H0_H0 ;  /* 0x2000000207057231 */ /* 0x008fca0000040805 */
[----:B------:R-:W-:Y:S01]  /*0640*/  STG.E.U16 desc[UR4][R10.64], R5 ;  /* 0x000000050a007986 */ /* 0x000fe2000c101504 */
[----:B------:R-:W-:Y:S05]  /*0650*/  EXIT ;  /* 0x000000000000794d */ /* 0x000fea0003800000 */
.L_x_72:
        /* <DEDUP_REMOVED lines=10> */
.L_x_98:


//--------------------- .text.apply_rope_nd3_f16  --------------------------
	.section	.text.apply_rope_nd3_f16,"ax",@progbits
	.align	128
        .global         apply_rope_nd3_f16
        .type           apply_rope_nd3_f16,@function
        .size           apply_rope_nd3_f16,(.L_x_99 - apply_rope_nd3_f16)
        .other          apply_rope_nd3_f16,@"STO_CUDA_ENTRY STV_DEFAULT"
apply_rope_nd3_f16:
.text.apply_rope_nd3_f16:
[----:B------:R-:W-:Y:S01]  /*0000*/  LDC R1, c[0x0][0x37c] ;  /* 0x0000df00ff017b82 */ /* 0x000fe20000000800 */
[----:B------:R-:W0:Y:S07]  /*0010*/  S2R R5, SR_TID.Y ;  /* 0x0000000000057919 */ /* 0x000e2e0000002200 */
[----:B------:R-:W1:Y:S01]  /*0020*/  LDC R14, c[0x0][0x360] ;  /* 0x0000d800ff0e7b82 */ /* 0x000e620000000800 */
[----:B------:R-:W2:Y:S01]  /*0030*/  LDCU UR4, c[0x0][0x3a8] ;  /* 0x00007500ff0477ac */ /* 0x000ea20008000800 */
[----:B------:R-:W1:Y:S01]  /*0040*/  S2R R3, SR_TID.X ;  /* 0x0000000000037919 */ /* 0x000e620000002100 */
[----:B------:R-:W3:Y:S01]  /*0050*/  LDCU.64 UR8, c[0x0][0x3a0] ;  /* 0x00007400ff0877ac */ /* 0x000ee20008000a00 */
[----:B------:R-:W4:Y:S04]  /*0060*/  S2R R0, SR_TID.Z ;  /* 0x0000000000007919 */ /* 0x000f280000002300 */
[----:B------:R-:W0:Y:S08]  /*0070*/  S2UR UR6, SR_CTAID.Y ;  /* 0x00000000000679c3 */ /* 0x000e300000002600 */
[----:B------:R-:W0:Y:S01]  /*0080*/  LDC R16, c[0x0][0x364] ;  /* 0x0000d900ff107b82 */ /* 0x000e220000000800 */
[----:B--2---:R-:W-:-:S04]  /*0090*/  ULEA.HI UR4, UR4, UR4, URZ, 0x1 ;  /* 0x0000000404047291 */ /* 0x004fc8000f8f08ff */
[----:B------:R-:W-:-:S03]  /*00a0*/  USHF.R.S32.HI UR4, URZ, 0x1, UR4 ;  /* 0x00000001ff047899 */ /* 0x000fc60008011404 */
[----:B------:R-:W1:Y:S08]  /*00b0*/  S2UR UR5, SR_CTAID.X ;  /* 0x00000000000579c3 */ /* 0x000e700000002500 */
[----:B------:R-:W4:Y:S08]  /*00c0*/  S2UR UR7, SR_CTAID.Z ;  /* 0x00000000000779c3 */ /* 0x000f300000002700 */
[----:B------:R-:W4:Y:S01]  /*00d0*/  LDC R17, c[0x0][0x368] ;  /* 0x0000da00ff117b82 */ /* 0x000f220000000800 */
[----:B0-----:R-:W-:-:S05]  /*00e0*/  IMAD R16, R16, UR6, R5 ;  /* 0x0000000610107c24 */ /* 0x001fca000f8e0205 */
[----:B---3--:R-:W-:Y:S01]  /*00f0*/  ISETP.GE.AND P0, PT, R16, UR9, PT ;  /* 0x0000000910007c0c */ /* 0x008fe2000bf06270 */
[----:B-1----:R-:W-:-:S05]  /*0100*/  IMAD R14, R14, UR5, R3 ;  /* 0x000000050e0e7c24 */ /* 0x002fca000f8e0203 */
[----:B------:R-:W-:Y:S01]  /*0110*/  ISETP.GE.OR P0, PT, R14, UR4, P0 ;  /* 0x000000040e007c0c */ /* 0x000fe20008706670 */
[----:B----4-:R-:W-:-:S05]  /*0120*/  IMAD R17, R17, UR7, R0 ;  /* 0x0000000711117c24 */ /* 0x010fca000f8e0200 */
[----:B------:R-:W-:-:S13]  /*0130*/  ISETP.GE.OR P0, PT, R17, UR8, P0 ;  /* 0x0000000811007c0c */ /* 0x000fda0008706670 */
[----:B------:R-:W-:Y:S05]  /*0140*/  @P0 EXIT ;  /* 0x000000000000094d */ /* 0x000fea0003800000 */
[----:B------:R-:W0:Y:S01]  /*0150*/  LDCU.128 UR8, c[0x0][0x3b0] ;  /* 0x00007600ff0877ac */ /* 0x000e220008000c00 */
[----:B------:R-:W1:Y:S01]  /*0160*/  LDC.64 R6, c[0x0][0x390] ;  /* 0x0000e400ff067b82 */ /* 0x000e620000000a00 */
[----:B------:R-:W-:Y:S01]  /*0170*/  IADD3 R0, PT, PT, R14, UR4, RZ ;  /* 0x000000040e007c10 */ /* 0x000fe2000fffe0ff */
[----:B------:R-:W2:Y:S01]  /*0180*/  LDCU UR5, c[0x0][0x3ac] ;  /* 0x00007580ff0577ac */ /* 0x000ea20008000800 */
[----:B------:R-:W3:Y:S05]  /*0190*/  LDCU.128 UR12, c[0x0][0x3c0] ;  /* 0x00007800ff0c77ac */ /* 0x000eea0008000c00 */
[----:B------:R-:W4:Y:S01]  /*01a0*/  LDC.64 R8, c[0x0][0x380] ;  /* 0x0000e000ff087b82 */ /* 0x000f220000000a00 */
[----:B------:R-:W5:Y:S07]  /*01b0*/  LDCU.64 UR6, c[0x0][0x358] ;  /* 0x00006b00ff0677ac */ /* 0x000f6e0008000a00 */
[----:B------:R-:W5:Y:S01]  /*01c0*/  LDC.64 R4, c[0x0][0x388] ;  /* 0x0000e200ff047b82 */ /* 0x000f620000000a00 */
[----:B0-----:R-:W-:-:S02]  /*01d0*/  IMAD R15, R17, UR10, RZ ;  /* 0x0000000a110f7c24 */ /* 0x001fc4000f8e02ff */
[----:B--2---:R-:W-:Y:S02]  /*01e0*/  IMAD R3, R17, UR5, RZ ;  /* 0x0000000511037c24 */ /* 0x004fe4000f8e02ff */
[C---:B------:R-:W-:Y:S02]  /*01f0*/  IMAD R15, R16.reuse, UR11, R15 ;  /* 0x0000000b100f7c24 */ /* 0x040fe4000f8e020f */
[----:B------:R-:W-:Y:S02]  /*0200*/  IMAD R3, R16, UR8, R3 ;  /* 0x0000000810037c24 */ /* 0x000fe4000f8e0203 */
[----:B---3--:R-:W-:Y:S02]  /*0210*/  IMAD R21, R14, UR12, R15 ;  /* 0x0000000c0e157c24 */ /* 0x008fe4000f8e020f */
[--C-:B------:R-:W-:Y:S02]  /*0220*/  IMAD R19, R0, UR9, R3.reuse ;  /* 0x0000000900137c24 */ /* 0x100fe4000f8e0203 */
[----:B------:R-:W-:-:S02]  /*0230*/  IMAD R11, R14, UR9, R3 ;  /* 0x000000090e0b7c24 */ /* 0x000fc4000f8e0203 */
[----:B-1----:R-:W-:-:S04]  /*0240*/  IMAD.WIDE R12, R21, 0x2, R6 ;  /* 0x00000002150c7825 */ /* 0x002fc800078e0206 */
[----:B----4-:R-:W-:Y:S02]  /*0250*/  IMAD.WIDE R2, R19, 0x2, R8 ;  /* 0x0000000213027825 */ /* 0x010fe400078e0208 */
[----:B-----5:R-:W2:Y:S02]  /*0260*/  LDG.E.U16 R13, desc[UR6][R12.64] ;  /* 0x000000060c0d7981 */ /* 0x020ea4000c1e1500 */
[----:B------:R-:W-:Y:S02]  /*0270*/  IMAD.WIDE R18, R21, 0x2, R4 ;  /* 0x0000000215127825 */ /* 0x000fe400078e0204 */
[----:B------:R-:W2:Y:S02]  /*0280*/  LDG.E.U16 R20, desc[UR6][R2.64] ;  /* 0x0000000602147981 */ /* 0x000ea4000c1e1500 */
[----:B------:R-:W-:Y:S02]  /*0290*/  IMAD.WIDE R8, R11, 0x2, R8 ;  /* 0x000000020b087825 */ /* 0x000fe400078e0208 */
[----:B------:R-:W3:Y:S01]  /*02a0*/  LDG.E.U16 R18, desc[UR6][R18.64] ;  /* 0x0000000612127981 */ /* 0x000ee2000c1e1500 */
[----:B------:R-:W0:Y:S03]  /*02b0*/  LDC.64 R10, c[0x0][0x398] ;  /* 0x0000e600ff0a7b82 */ /* 0x000e260000000a00 */
[----:B------:R-:W3:Y:S01]  /*02c0*/  LDG.E.U16 R23, desc[UR6][R8.64] ;  /* 0x0000000608177981 */ /* 0x000ee2000c1e1500 */
[----:B------:R-:W-:-:S04]  /*02d0*/  IMAD R17, R17, UR13, RZ ;  /* 0x0000000d11117c24 */ /* 0x000fc8000f8e02ff */
[----:B------:R-:W-:Y:S02]  /*02e0*/  IMAD R17, R16, UR14, R17 ;  /* 0x0000000e10117c24 */ /* 0x000fe4000f8e0211 */
[----:B------:R-:W-:Y:S02]  /*02f0*/  IMAD R15, R0, UR12, R15 ;  /* 0x0000000c000f7c24 */ /* 0x000fe4000f8e020f */
[----:B------:R-:W-:Y:S02]  /*0300*/  IMAD R21, R14, UR15, R17 ;  /* 0x0000000f0e157c24 */ /* 0x000fe4000f8e0211 */
[----:B------:R-:W-:-:S04]  /*0310*/  IMAD.WIDE R6, R15, 0x2, R6 ;  /* 0x000000020f067825 */ /* 0x000fc800078e0206 */
[----:B------:R-:W-:-:S04]  /*0320*/  IMAD.WIDE R4, R15, 0x2, R4 ;  /* 0x000000020f047825 */ /* 0x000fc800078e0204 */
[----:B--2---:R-:W-:-:S04]  /*0330*/  HMUL2 R13, R20.H0_H0, R13.H0_H0 ;  /* 0x2000000d140d7232 */ /* 0x004fc80000000800 */
[----:B---3--:R-:W-:Y:S02]  /*0340*/  HFMA2 R23, R23.H0_H0, R18.H0_H0, -R13.H0_H0 ;  /* 0x2000001217177231 */ /* 0x008fe4000014080d */
[----:B0-----:R-:W-:-:S05]  /*0350*/  IMAD.WIDE R12, R21, 0x2, R10 ;  /* 0x00000002150c7825 */ /* 0x001fca00078e020a */
[----:B------:R-:W-:Y:S04]  /*0360*/  STG.E.U16 desc[UR6][R12.64], R23 ;  /* 0x000000170c007986 */ /* 0x000fe8000c101506 */
[----:B------:R-:W2:Y:S04]  /*0370*/  LDG.E.U16 R8, desc[UR6][R8.64] ;  /* 0x0000000608087981 */ /* 0x000ea8000c1e1500 */
[----:B------:R-:W2:Y:S04]  /*0380*/  LDG.E.U16 R7, desc[UR6][R6.64] ;  /* 0x0000000606077981 */ /* 0x000ea8000c1e1500 */
[----:B------:R-:W3:Y:S04]  /*0390*/  LDG.E.U16 R3, desc[UR6][R2.64] ;  /* 0x0000000602037981 */ /* 0x000ee8000c1e1500 */
[----:B------:R-:W3:Y:S01]  /*03a0*/  LDG.E.U16 R4, desc[UR6][R4.64] ;  /* 0x0000000604047981 */ /* 0x000ee2000c1e1500 */
[----:B------:R-:W-:-:S04]  /*03b0*/  IMAD R17, R0, UR15, R17 ;  /* 0x0000000f00117c24 */ /* 0x000fc8000f8e0211 */
[----:B------:R-:W-:-:S04]  /*03c0*/  IMAD.WIDE R10, R17, 0x2, R10 ;  /* 0x00000002110a7825 */ /* 0x000fc800078e020a */
[----:B--2---:R-:W-:-:S04]  /*03d0*/  HMUL2 R7, R8.H0_H0, R7.H0_H0 ;  /* 0x2000000708077232 */ /* 0x004fc80000000800 */
[----:B---3--:R-:W-:-:S05]  /*03e0*/  HFMA2 R3, R3.H0_H0, R4.H0_H0, R7.H0_H0 ;  /* 0x2000000403037231 */ /* 0x008fca0000040807 */
[----:B------:R-:W-:Y:S01]  /*03f0*/  STG.E.U16 desc[UR6][R10.64], R3 ;  /* 0x000000030a007986 */ /* 0x000fe2000c101506 */
[----:B------:R-:W-:Y:S05]  /*0400*/  EXIT ;  /* 0x000000000000794d */ /* 0x000fea0003800000 */
.L_x_73:
        /* <DEDUP_REMOVED lines=15> */
.L_x_99:


//--------------------- .text.apply_rope_nd2_f16  --------------------------
	.section	.text.apply_rope_nd2_f16,"ax",@progbits
	.align	128
        .global         apply_rope_nd2_f16
        .type           apply_rope_nd2_f16,@function
        .size           apply_rope_nd2_f16,(.L_x_100 - apply_rope_nd2_f16)
        .other          apply_rope_nd2_f16,@"STO_CUDA_ENTRY STV_DEFAULT"
apply_rope_nd2_f16:
.text.apply_rope_nd2_f16:
[----:B------:R-:W-:Y:S01]  /*0000*/  LDC R1, c[0x0][0x37c] ;  /* 0x0000df00ff017b82 */ /* 0x000fe20000000800 */
[----:B------:R-:W0:Y:S07]  /*0010*/  S2R R0, SR_TID.Y ;  /* 0x0000000000007919 */ /* 0x000e2e0000002200 */
[----:B------:R-:W1:Y:S01]  /*0020*/  LDC R12, c[0x0][0x360] ;  /* 0x0000d800ff0c7b82 */ /* 0x000e620000000800 */
[----:B------:R-:W2:Y:S01]  /*0030*/  LDCU.64 UR8, c[0x0][0x3a0] ;  /* 0x00007400ff0877ac */ /* 0x000ea20008000a00 */
[----:B------:R-:W1:Y:S06]  /*0040*/  S2R R3, SR_TID.X ;  /* 0x0000000000037919 */ /* 0x000e6c0000002100 */
[----:B------:R-:W0:Y:S08]  /*0050*/  S2UR UR6, SR_CTAID.Y ;  /* 0x00000000000679c3 */ /* 0x000e300000002600 */
[----:B------:R-:W0:Y:S01]  /*0060*/  LDC R15, c[0x0][0x364] ;  /* 0x0000d900ff0f7b82 */ /* 0x000e220000000800 */
[----:B--2---:R-:W-:-:S04]  /*0070*/  ULEA.HI UR4, UR9, UR9, URZ, 0x1 ;  /* 0x0000000909047291 */ /* 0x004fc8000f8f08ff */
[----:B------:R-:W-:-:S03]  /*0080*/  USHF.R.S32.HI UR4, URZ, 0x1, UR4 ;  /* 0x00000001ff047899 */ /* 0x000fc60008011404 */
[----:B------:R-:W1:Y:S01]  /*0090*/  S2UR UR5, SR_CTAID.X ;  /* 0x00000000000579c3 */ /* 0x000e620000002500 */
[----:B0-----:R-:W-:-:S05]  /*00a0*/  IMAD R15, R15, UR6, R0 ;  /* 0x000000060f0f7c24 */ /* 0x001fca000f8e0200 */
[----:B------:R-:W-:Y:S01]  /*00b0*/  ISETP.GE.AND P0, PT, R15, UR8, PT ;  /* 0x000000080f007c0c */ /* 0x000fe2000bf06270 */
[----:B-1----:R-:W-:-:S05]  /*00c0*/  IMAD R12, R12, UR5, R3 ;  /* 0x000000050c0c7c24 */ /* 0x002fca000f8e0203 */
[----:B------:R-:W-:-:S13]  /*00d0*/  ISETP.GE.OR P0, PT, R12, UR4, P0 ;  /* 0x000000040c007c0c */ /* 0x000fda0008706670 */
[----:B------:R-:W-:Y:S05]  /*00e0*/  @P0 EXIT ;  /* 0x000000000000094d */ /* 0x000fea0003800000 */
[----:B------:R-:W0:Y:S01]  /*00f0*/  LDCU.128 UR12, c[0x0][0x3b0] ;  /* 0x00007600ff0c77ac */ /* 0x000e220008000c00 */
[----:B------:R-:W1:Y:S01]  /*0100*/  LDC.64 R8, c[0x0][0x390] ;  /* 0x0000e400ff087b82 */ /* 0x000e620000000a00 */
[----:B------:R-:W-:Y:S01]  /*0110*/  IADD3 R0, PT, PT, R12, UR4, RZ ;  /* 0x000000040c007c10 */ /* 0x000fe2000fffe0ff */
[----:B------:R-:W2:Y:S01]  /*0120*/  LDCU.64 UR8, c[0x0][0x3a8] ;  /* 0x00007500ff0877ac */ /* 0x000ea20008000a00 */
[----:B------:R-:W3:Y:S05]  /*0130*/  LDCU.64 UR6, c[0x0][0x358] ;  /* 0x00006b00ff0677ac */ /* 0x000eea0008000a00 */
[----:B------:R-:W4:Y:S08]  /*0140*/  LDC.64 R4, c[0x0][0x380] ;  /* 0x0000e000ff047b82 */ /* 0x000f300000000a00 */
[----:B------:R-:W5:Y:S01]  /*0150*/  LDC.64 R6, c[0x0][0x388] ;  /* 0x0000e200ff067b82 */ /* 0x000f620000000a00 */
[----:B0-----:R-:W-:-:S02]  /*0160*/  IMAD R13, R15, UR12, RZ ;  /* 0x0000000c0f0d7c24 */ /* 0x001fc4000f8e02ff */
[----:B--2---:R-:W-:Y:S02]  /*0170*/  IMAD R3, R15, UR8, RZ ;  /* 0x000000080f037c24 */ /* 0x004fe4000f8e02ff */
[----:B------:R-:W-:Y:S02]  /*0180*/  IMAD R21, R12, UR13, R13 ;  /* 0x0000000d0c157c24 */ /* 0x000fe4000f8e020d */
[--C-:B------:R-:W-:Y:S02]  /*0190*/  IMAD R17, R0, UR9, R3.reuse ;  /* 0x0000000900117c24 */ /* 0x100fe4000f8e0203 */
[----:B------:R-:W-:Y:S02]  /*01a0*/  IMAD R11, R12, UR9, R3 ;  /* 0x000000090c0b7c24 */ /* 0x000fe4000f8e0203 */
[----:B-1----:R-:W-:-:S04]  /*01b0*/  IMAD.WIDE R18, R21, 0x2, R8 ;  /* 0x0000000215127825 */ /* 0x002fc800078e0208 */
[--C-:B----4-:R-:W-:Y:S02]  /*01c0*/  IMAD.WIDE R2, R17, 0x2, R4.reuse ;  /* 0x0000000211027825 */ /* 0x110fe400078e0204 */
[----:B---3--:R-:W2:Y:S02]  /*01d0*/  LDG.E.U16 R19, desc[UR6][R18.64] ;  /* 0x0000000612137981 */ /* 0x008ea4000c1e1500 */
[----:B------:R-:W-:Y:S02]  /*01e0*/  IMAD.WIDE R4, R11, 0x2, R4 ;  /* 0x000000020b047825 */ /* 0x000fe400078e0204 */
[----:B------:R-:W2:Y:S01]  /*01f0*/  LDG.E.U16 R14, desc[UR6][R2.64] ;  /* 0x00000006020e7981 */ /* 0x000ea2000c1e1500 */
[----:B------:R-:W0:Y:S01]  /*0200*/  LDC.64 R10, c[0x0][0x398] ;  /* 0x0000e600ff0a7b82 */ /* 0x000e220000000a00 */
[----:B-----5:R-:W-:Y:S02]  /*0210*/  IMAD.WIDE R16, R21, 0x2, R6 ;  /* 0x0000000215107825 */ /* 0x020fe400078e0206 */
[----:B------:R-:W3:Y:S04]  /*0220*/  LDG.E.U16 R23, desc[UR6][R4.64] ;  /* 0x0000000604177981 */ /* 0x000ee8000c1e1500 */
[----:B------:R-:W3:Y:S01]  /*0230*/  LDG.E.U16 R16, desc[UR6][R16.64] ;  /* 0x0000000610107981 */ /* 0x000ee2000c1e1500 */
[----:B------:R-:W-:-:S04]  /*0240*/  IMAD R15, R15, UR14, RZ ;  /* 0x0000000e0f0f7c24 */ /* 0x000fc8000f8e02ff */
[----:B------:R-:W-:Y:S02]  /*0250*/  IMAD R21, R12, UR15, R15 ;  /* 0x0000000f0c157c24 */ /* 0x000fe4000f8e020f */
[----:B--2---:R-:W-:-:S04]  /*0260*/  HMUL2 R14, R14.H0_H0, R19.H0_H0 ;  /* 0x200000130e0e7232 */ /* 0x004fc80000000800 */
[----:B---3--:R-:W-:Y:S02]  /*0270*/  HFMA2 R14, R23.H0_H0, R16.H0_H0, -R14.H0_H0 ;  /* 0x20000010170e7231 */ /* 0x008fe4000014080e */
        /* <DEDUP_REMOVED lines=15> */
.L_x_74:
        /* <DEDUP_REMOVED lines=9> */
.L_x_100:


//--------------------- .text.apply_rope_nd4_f32  --------------------------
	.section	.text.apply_rope_nd4_f32,"ax",@progbits
	.align	128
        .global         apply_rope_nd4_f32
        .type           apply_rope_nd4_f32,@function
        .size           apply_rope_nd4_f32,(.L_x_101 - apply_rope_nd4_f32)
        .other          apply_rope_nd4_f32,@"STO_CUDA_ENTRY STV_DEFAULT"
apply_rope_nd4_f32:
.text.apply_rope_nd4_f32:
        /* <DEDUP_REMOVED lines=32> */
[----:B0-----:R-:W-:Y:S01]  /*0200*/  IMAD R17, R15, UR14, RZ ;  /* 0x0000000e0f117c24 */ /* 0x001fe2000f8e02ff */
[----:B--2---:R-:W-:-:S06]  /*0210*/  IADD3 R2, PT, PT, R0, 0xffffffe, RZ ;  /* 0x0ffffffe00027810 */ /* 0x004fcc0007ffe0ff */
[----:B------:R0:W2:Y:S02]  /*0220*/  F2I.FTZ.U32.TRUNC.NTZ R3, R2 ;  /* 0x0000000200037305 */ /* 0x0000a4000021f000 */
[----:B0-----:R-:W-:Y:S01]  /*0230*/  HFMA2 R2, -RZ, RZ, 0, 0 ;  /* 0x00000000ff027431 */ /* 0x001fe200000001ff */
[----:B--2---:R-:W-:-:S05]  /*0240*/  IADD3 R5, PT, PT, RZ, -R3, RZ ;  /* 0x80000003ff057210 */ /* 0x004fca0007ffe0ff */
[----:B------:R-:W-:-:S04]  /*0250*/  IMAD R5, R5, R4, RZ ;  /* 0x0000000405057224 */ /* 0x000fc800078e02ff */
[----:B------:R-:W-:Y:S01]  /*0260*/  IMAD.HI.U32 R3, R3, R5, R2 ;  /* 0x0000000503037227 */ /* 0x000fe200078e0002 */
[----:B------:R-:W-:Y:S02]  /*0270*/  MOV R5, R6 ;  /* 0x0000000600057202 */ /* 0x000fe40000000f00 */
[----:B------:R-:W-:Y:S01]  /*0280*/  LOP3.LUT R2, R10, R7, RZ, 0x3c, !PT ;  /* 0x000000070a027212 */ /* 0x000fe200078e3cff */
[----:B------:R-:W-:Y:S02]  /*0290*/  IMAD R6, R12, UR15, R17 ;  /* 0x0000000f0c067c24 */ /* 0x000fe4000f8e0211 */
[----:B------:R-:W-:Y:S01]  /*02a0*/  IMAD.HI.U32 R0, R3, R5, RZ ;  /* 0x0000000503007227 */ /* 0x000fe200078e00ff */
[----:B------:R-:W-:-:S04]  /*02b0*/  ISETP.GE.AND P1, PT, R2, RZ, PT ;  /* 0x000000ff0200720c */ /* 0x000fc80003f26270 */
        /* <DEDUP_REMOVED lines=14> */
[----:B---3--:R-:W-:Y:S02]  /*03a0*/  IMAD R7, R15, UR6, RZ ;  /* 0x000000060f077c24 */ /* 0x008fe4000f8e02ff */
[C---:B------:R-:W-:Y:S02]  /*03b0*/  IMAD R19, R13.reuse, UR13, R6 ;  /* 0x0000000d0d137c24 */ /* 0x040fe4000f8e0206 */
[--C-:B------:R-:W-:Y:S02]  /*03c0*/  IMAD R10, R14, UR7, R7.reuse ;  /* 0x000000070e0a7c24 */ /* 0x100fe4000f8e0207 */
[----:B------:R-:W-:Y:S02]  /*03d0*/  IMAD R6, R12, UR7, R7 ;  /* 0x000000070c067c24 */ /* 0x000fe4000f8e0207 */
[----:B----4-:R-:W-:-:S02]  /*03e0*/  IMAD R11, R13, UR9, R10 ;  /* 0x000000090d0b7c24 */ /* 0x010fc4000f8e020a */
[C---:B------:R-:W-:Y:S02]  /*03f0*/  IMAD R23, R0.reuse, UR12, R19 ;  /* 0x0000000c00177c24 */ /* 0x040fe4000f8e0213 */
[----:B------:R-:W-:Y:S02]  /*0400*/  IMAD R7, R13, UR9, R6 ;  /* 0x000000090d077c24 */ /* 0x000fe4000f8e0206 */
[----:B------:R-:W-:Y:S02]  /*0410*/  IMAD R21, R0, UR8, R11 ;  /* 0x0000000800157c24 */ /* 0x000fe4000f8e020b */
[----:B0-----:R-:W-:-:S04]  /*0420*/  IMAD.WIDE R18, R23, 0x4, R4 ;  /* 0x0000000417127825 */ /* 0x001fc800078e0204 */
[----:B------:R-:W-:Y:S01]  /*0430*/  IMAD R11, R0, UR8, R7 ;  /* 0x00000008000b7c24 */ /* 0x000fe2000f8e0207 */
[----:B------:R-:W0:Y:S01]  /*0440*/  LDCU.128 UR8, c[0x0][0x3d0] ;  /* 0x00007a00ff0877ac */ /* 0x000e220008000c00 */
[----:B-1----:R-:W-:Y:S01]  /*0450*/  IMAD.WIDE R6, R21, 0x4, R8 ;  /* 0x0000000415067825 */ /* 0x002fe200078e0208 */
[----:B-----5:R1:W3:Y:S03]  /*0460*/  LDG.E R18, desc[UR4][R18.64] ;  /* 0x0000000412127981 */ /* 0x0202e6000c1e1900 */
[----:B--2---:R-:W-:Y:S02]  /*0470*/  IMAD.WIDE R20, R23, 0x4, R2 ;  /* 0x0000000417147825 */ /* 0x004fe400078e0202 */
[----:B------:R-:W3:Y:S02]  /*0480*/  LDG.E R23, desc[UR4][R6.64] ;  /* 0x0000000406177981 */ /* 0x000ee4000c1e1900 */
[----:B------:R-:W-:-:S02]  /*0490*/  IMAD.WIDE R8, R11, 0x4, R8 ;  /* 0x000000040b087825 */ /* 0x000fc400078e0208 */
[----:B------:R-:W2:Y:S01]  /*04a0*/  LDG.E R21, desc[UR4][R20.64] ;  /* 0x0000000414157981 */ /* 0x000ea2000c1e1900 */
[----:B------:R-:W4:Y:S03]  /*04b0*/  LDC.64 R10, c[0x0][0x398] ;  /* 0x0000e600ff0a7b82 */ /* 0x000f260000000a00 */
[----:B------:R-:W2:Y:S01]  /*04c0*/  LDG.E R22, desc[UR4][R8.64] ;  /* 0x0000000408167981 */ /* 0x000ea2000c1e1900 */
[----:B0-----:R-:W-:Y:S02]  /*04d0*/  IMAD R15, R15, UR10, RZ ;  /* 0x0000000a0f0f7c24 */ /* 0x001fe4000f8e02ff */
[----:B------:R-:W-:Y:S02]  /*04e0*/  IMAD R16, R14, UR15, R17 ;  /* 0x0000000f0e107c24 */ /* 0x000fe4000f8e0211 */
[----:B------:R-:W-:Y:S02]  /*04f0*/  IMAD R12, R12, UR11, R15 ;  /* 0x0000000b0c0c7c24 */ /* 0x000fe4000f8e020f */
[----:B-1----:R-:W-:-:S02]  /*0500*/  IMAD R19, R13, UR13, R16 ;  /* 0x0000000d0d137c24 */ /* 0x002fc4000f8e0210 */
[----:B------:R-:W-:Y:S02]  /*0510*/  IMAD R17, R13, UR9, R12 ;  /* 0x000000090d117c24 */ /* 0x000fe4000f8e020c */
[C---:B------:R-:W-:Y:S02]  /*0520*/  IMAD R19, R0.reuse, UR12, R19 ;  /* 0x0000000c00137c24 */ /* 0x040fe4000f8e0213 */
[----:B------:R-:W-:Y:S02]  /*0530*/  IMAD R17, R0, UR8, R17 ;  /* 0x0000000800117c24 */ /* 0x000fe4000f8e0211 */
[----:B------:R-:W-:-:S04]  /*0540*/  IMAD.WIDE R4, R19, 0x4, R4 ;  /* 0x0000000413047825 */ /* 0x000fc800078e0204 */
[----:B----4-:R-:W-:-:S04]  /*0550*/  IMAD.WIDE R16, R17, 0x4, R10 ;  /* 0x0000000411107825 */ /* 0x010fc800078e020a */
[----:B------:R-:W-:-:S04]  /*0560*/  IMAD.WIDE R2, R19, 0x4, R2 ;  /* 0x0000000413027825 */ /* 0x000fc800078e0202 */
[----:B---3--:R-:W-:-:S04]  /*0570*/  FMUL R23, R23, R18 ;  /* 0x0000001217177220 */ /* 0x008fc80000400000 */
[----:B--2---:R-:W-:-:S05]  /*0580*/  FFMA R21, R22, R21, -R23 ;  /* 0x0000001516157223 */ /* 0x004fca0000000817 */
[----:B------:R-:W-:Y:S04]  /*0590*/  STG.E desc[UR4][R16.64], R21 ;  /* 0x0000001510007986 */ /* 0x000fe8000c101904 */
[----:B------:R-:W2:Y:S04]  /*05a0*/  LDG.E R8, desc[UR4][R8.64] ;  /* 0x0000000408087981 */ /* 0x000ea8000c1e1900 */
[----:B------:R-:W2:Y:S04]  /*05b0*/  LDG.E R5, desc[UR4][R4.64] ;  /* 0x0000000404057981 */ /* 0x000ea8000c1e1900 */
[----:B------:R-:W3:Y:S04]  /*05c0*/  LDG.E R6, desc[UR4][R6.64] ;  /* 0x0000000406067981 */ /* 0x000ee8000c1e1900 */
[----:B------:R-:W3:Y:S01]  /*05d0*/  LDG.E R3, desc[UR4][R2.64] ;  /* 0x0000000402037981 */ /* 0x000ee2000c1e1900 */
[----:B------:R-:W-:-:S04]  /*05e0*/  IMAD R14, R14, UR11, R15 ;  /* 0x0000000b0e0e7c24 */ /* 0x000fc8000f8e020f */
[----:B------:R-:W-:-:S04]  /*05f0*/  IMAD R13, R13, UR9, R14 ;  /* 0x000000090d0d7c24 */ /* 0x000fc8000f8e020e */
[----:B------:R-:W-:-:S04]  /*0600*/  IMAD R13, R0, UR8, R13 ;  /* 0x00000008000d7c24 */ /* 0x000fc8000f8e020d */
[----:B------:R-:W-:-:S04]  /*0610*/  IMAD.WIDE R10, R13, 0x4, R10 ;  /* 0x000000040d0a7825 */ /* 0x000fc800078e020a */
[----:B--2---:R-:W-:-:S04]  /*0620*/  FMUL R15, R8, R5 ;  /* 0x00000005080f7220 */ /* 0x004fc80000400000 */
[----:B---3--:R-:W-:-:S05]  /*0630*/  FFMA R15, R6, R3, R15 ;  /* 0x00000003060f7223 */ /* 0x008fca000000000f */
[----:B------:R-:W-:Y:S01]  /*0640*/  STG.E desc[UR4][R10.64], R15 ;  /* 0x0000000f0a007986 */ /* 0x000fe2000c101904 */
[----:B------:R-:W-:Y:S05]  /*0650*/  EXIT ;  /* 0x000000000000794d */ /* 0x000fea0003800000 */
.L_x_75:
        /* <DEDUP_REMOVED lines=10> */
.L_x_101:


//--------------------- .text.apply_rope_nd3_f32  --------------------------
	.section	.text.apply_rope_nd3_f32,"ax",@progbits
	.align	128
        .global         apply_rope_nd3_f32
        .type           apply_rope_nd3_f32,@function
        .size           apply_rope_nd3_f32,(.L_x_102 - apply_rope_nd3_f32)
        .other          apply_rope_nd3_f32,@"STO_CUDA_ENTRY STV_DEFAULT"
apply_rope_nd3_f32:
.text.apply_rope_nd3_f32:
        /* <DEDUP_REMOVED lines=34> */
[----:B------:R-:W-:Y:S02]  /*0220*/  IMAD R17, R0, UR9, R7 ;  /* 0x0000000900117c24 */ /* 0x000fe4000f8e0207 */
[----:B-1----:R-:W-:-:S04]  /*0230*/  IMAD.WIDE R18, R21, 0x4, R4 ;  /* 0x0000000415127825 */ /* 0x002fc800078e0204 */
[----:B------:R-:W-:Y:S02]  /*0240*/  IMAD R11, R12, UR9, R7 ;  /* 0x000000090c0b7c24 */ /* 0x000fe4000f8e0207 */
[----:B----4-:R-:W-:Y:S01]  /*0250*/  IMAD.WIDE R6, R17, 0x4, R8 ;  /* 0x0000000411067825 */ /* 0x010fe200078e0208 */
[----:B-----5:R-:W2:Y:S03]  /*0260*/  LDG.E R19, desc[UR6][R18.64] ;  /* 0x0000000612137981 */ /* 0x020ea6000c1e1900 */
[----:B------:R-:W-:Y:S01]  /*0270*/  IMAD.WIDE R16, R21, 0x4, R2 ;  /* 0x0000000415107825 */ /* 0x000fe200078e0202 */
[----:B------:R-:W2:Y:S03]  /*0280*/  LDG.E R22, desc[UR6][R6.64] ;  /* 0x0000000606167981 */ /* 0x000ea6000c1e1900 */
[----:B------:R-:W-:-:S02]  /*0290*/  IMAD.WIDE R8, R11, 0x4, R8 ;  /* 0x000000040b087825 */ /* 0x000fc400078e0208 */
[----:B------:R-:W3:Y:S01]  /*02a0*/  LDG.E R17, desc[UR6][R16.64] ;  /* 0x0000000610117981 */ /* 0x000ee2000c1e1900 */
[----:B------:R-:W0:Y:S03]  /*02b0*/  LDC.64 R10, c[0x0][0x398] ;  /* 0x0000e600ff0a7b82 */ /* 0x000e260000000a00 */
[----:B------:R-:W3:Y:S01]  /*02c0*/  LDG.E R20, desc[UR6][R8.64] ;  /* 0x0000000608147981 */ /* 0x000ee2000c1e1900 */
[----:B------:R-:W-:-:S04]  /*02d0*/  IMAD R15, R15, UR13, RZ ;  /* 0x0000000d0f0f7c24 */ /* 0x000fc8000f8e02ff */
[----:B------:R-:W-:-:S04]  /*02e0*/  IMAD R15, R14, UR14, R15 ;  /* 0x0000000e0e0f7c24 */ /* 0x000fc8000f8e020f */
[----:B------:R-:W-:Y:S02]  /*02f0*/  IMAD R21, R12, UR15, R15 ;  /* 0x0000000f0c157c24 */ /* 0x000fe4000f8e020f */
[----:B--2---:R-:W-:Y:S01]  /*0300*/  FMUL R23, R22, R19 ;  /* 0x0000001316177220 */ /* 0x004fe20000400000 */
[----:B------:R-:W-:Y:S02]  /*0310*/  IMAD R19, R0, UR12, R13 ;  /* 0x0000000c00137c24 */ /* 0x000fe4000f8e020d */
[----:B0-----:R-:W-:-:S04]  /*0320*/  IMAD.WIDE R12, R21, 0x4, R10 ;  /* 0x00000004150c7825 */ /* 0x001fc800078e020a */
[----:B------:R-:W-:-:S04]  /*0330*/  IMAD.WIDE R4, R19, 0x4, R4 ;  /* 0x0000000413047825 */ /* 0x000fc800078e0204 */
[----:B---3--:R-:W-:Y:S01]  /*0340*/  FFMA R23, R20, R17, -R23 ;  /* 0x0000001114177223 */ /* 0x008fe20000000817 */
[----:B------:R-:W-:-:S04]  /*0350*/  IMAD.WIDE R2, R19, 0x4, R2 ;  /* 0x0000000413027825 */ /* 0x000fc800078e0202 */
[----:B------:R-:W-:Y:S04]  /*0360*/  STG.E desc[UR6][R12.64], R23 ;  /* 0x000000170c007986 */ /* 0x000fe8000c101906 */
[----:B------:R-:W2:Y:S04]  /*0370*/  LDG.E R8, desc[UR6][R8.64] ;  /* 0x0000000608087981 */ /* 0x000ea8000c1e1900 */
[----:B------:R-:W2:Y:S04]  /*0380*/  LDG.E R5, desc[UR6][R4.64] ;  /* 0x0000000604057981 */ /* 0x000ea8000c1e1900 */
[----:B------:R-:W3:Y:S04]  /*0390*/  LDG.E R6, desc[UR6][R6.64] ;  /* 0x0000000606067981 */ /* 0x000ee8000c1e1900 */
[----:B------:R-:W3:Y:S01]  /*03a0*/  LDG.E R3, desc[UR6][R2.64] ;  /* 0x0000000602037981 */ /* 0x000ee2000c1e1900 */
[----:B------:R-:W-:-:S04]  /*03b0*/  IMAD R15, R0, UR15, R15 ;  /* 0x0000000f000f7c24 */ /* 0x000fc8000f8e020f */
[----:B------:R-:W-:-:S04]  /*03c0*/  IMAD.WIDE R10, R15, 0x4, R10 ;  /* 0x000000040f0a7825 */ /* 0x000fc800078e020a */
[----:B--2---:R-:W-:-:S04]  /*03d0*/  FMUL R17, R8, R5 ;  /* 0x0000000508117220 */ /* 0x004fc80000400000 */
[----:B---3--:R-:W-:-:S05]  /*03e0*/  FFMA R17, R6, R3, R17 ;  /* 0x0000000306117223 */ /* 0x008fca0000000011 */
[----:B------:R-:W-:Y:S01]  /*03f0*/  STG.E desc[UR6][R10.64], R17 ;  /* 0x000000110a007986 */ /* 0x000fe2000c101906 */
[----:B------:R-:W-:Y:S05]  /*0400*/  EXIT ;  /* 0x000000000000794d */ /* 0x000fea0003800000 */
.L_x_76:
        /* <DEDUP_REMOVED lines=15> */
.L_x_102:


//--------------------- .text.apply_rope_nd2_f32  --------------------------
	.section	.text.apply_rope_nd2_f32,"ax",@progbits
	.align	128
        .global         apply_rope_nd2_f32
        .type           apply_rope_nd2_f32,@function
        .size           apply_rope_nd2_f32,(.L_x_103 - apply_rope_nd2_f32)
        .other          apply_rope_nd2_f32,@"STO_CUDA_ENTRY STV_DEFAULT"
apply_rope_nd2_f32:
.text.apply_rope_nd2_f32:
        /* <DEDUP_REMOVED lines=25> */
[----:B------:R-:W-:Y:S02]  /*0190*/  IMAD R17, R0, UR9, R3 ;  /* 0x0000000900117c24 */ /* 0x000fe4000f8e0203 */
[----:B-1----:R-:W-:-:S04]  /*01a0*/  IMAD.WIDE R18, R21, 0x4, R6 ;  /* 0x0000000415127825 */ /* 0x002fc800078e0206 */
[----:B------:R-:W-:Y:S02]  /*01b0*/  IMAD R11, R12, UR9, R3 ;  /* 0x000000090c0b7c24 */ /* 0x000fe4000f8e0203 */
[--C-:B----4-:R-:W-:Y:S01]  /*01c0*/  IMAD.WIDE R2, R17, 0x4, R8.reuse ;  /* 0x0000000411027825 */ /* 0x110fe200078e0208 */
[----:B---3--:R-:W2:Y:S03]  /*01d0*/  LDG.E R19, desc[UR6][R18.64] ;  /* 0x0000000612137981 */ /* 0x008ea6000c1e1900 */
[----:B------:R-:W-:Y:S01]  /*01e0*/  IMAD.WIDE R8, R11, 0x4, R8 ;  /* 0x000000040b087825 */ /* 0x000fe200078e0208 */
[----:B------:R-:W2:Y:S01]  /*01f0*/  LDG.E R20, desc[UR6][R2.64] ;  /* 0x0000000602147981 */ /* 0x000ea2000c1e1900 */
[----:B------:R-:W0:Y:S02]  /*0200*/  LDC.64 R10, c[0x0][0x398] ;  /* 0x0000e600ff0a7b82 */ /* 0x000e240000000a00 */
[----:B-----5:R-:W-:Y:S01]  /*0210*/  IMAD.WIDE R16, R21, 0x4, R4 ;  /* 0x0000000415107825 */ /* 0x020fe200078e0204 */
[----:B------:R-:W3:Y:S05]  /*0220*/  LDG.E R14, desc[UR6][R8.64] ;  /* 0x00000006080e7981 */ /* 0x000eea000c1e1900 */
[----:B------:R-:W3:Y:S01]  /*0230*/  LDG.E R17, desc[UR6][R16.64] ;  /* 0x0000000610117981 */ /* 0x000ee2000c1e1900 */
[----:B------:R-:W-:-:S02]  /*0240*/  IMAD R15, R15, UR14, RZ ;  /* 0x0000000e0f0f7c24 */ /* 0x000fc4000f8e02ff */
[----:B------:R-:W-:Y:S02]  /*0250*/  IMAD R23, R0, UR13, R13 ;  /* 0x0000000d00177c24 */ /* 0x000fe4000f8e020d */
[----:B------:R-:W-:Y:S02]  /*0260*/  IMAD R21, R12, UR15, R15 ;  /* 0x0000000f0c157c24 */ /* 0x000fe4000f8e020f */
[----:B------:R-:W-:-:S04]  /*0270*/  IMAD.WIDE R6, R23, 0x4, R6 ;  /* 0x0000000417067825 */ /* 0x000fc800078e0206 */
[----:B------:R-:W-:-:S04]  /*0280*/  IMAD.WIDE R4, R23, 0x4, R4 ;  /* 0x0000000417047825 */ /* 0x000fc800078e0204 */
[----:B0-----:R-:W-:-:S04]  /*0290*/  IMAD.WIDE R12, R21, 0x4, R10 ;  /* 0x00000004150c7825 */ /* 0x001fc800078e020a */
[----:B--2---:R-:W-:-:S04]  /*02a0*/  FMUL R25, R20, R19 ;  /* 0x0000001314197220 */ /* 0x004fc80000400000 */
[----:B---3--:R-:W-:-:S05]  /*02b0*/  FFMA R25, R14, R17, -R25 ;  /* 0x000000110e197223 */ /* 0x008fca0000000819 */
        /* <DEDUP_REMOVED lines=11> */
.L_x_77:
        /* <DEDUP_REMOVED lines=9> */
.L_x_103:


//--------------------- .text.gelu_approx_fast_f16 --------------------------
	.section	.text.gelu_approx_fast_f16,"ax",@progbits
	.align	128
        .global         gelu_approx_fast_f16
        .type           gelu_approx_fast_f16,@function
        .size           gelu_approx_fast_f16,(.L_x_104 - gelu_approx_fast_f16)
        .other          gelu_approx_fast_f16,@"STO_CUDA_ENTRY STV_DEFAULT"
gelu_approx_fast_f16:
.text.gelu_approx_fast_f16:
[----:B------:R-:W-:Y:S01]  /*0000*/  LDC R1, c[0x0][0x37c] ;  /* 0x0000df00ff017b82 */ /* 0x000fe20000000800 */
[----:B------:R-:W0:Y:S07]  /*0010*/  S2R R3, SR_TID.X ;  /* 0x0000000000037919 */ /* 0x000e2e0000002100 */
[----:B------:R-:W0:Y:S01]  /*0020*/  S2UR UR4, SR_CTAID.X ;  /* 0x00000000000479c3 */ /* 0x000e220000002500 */
[----:B------:R-:W1:Y:S07]  /*0030*/  LDCU UR5, c[0x0][0x390] ;  /* 0x00007200ff0577ac */ /* 0x000e6e0008000800 */
[----:B------:R-:W0:Y:S02]  /*0040*/  LDC R2, c[0x0][0x360] ;  /* 0x0000d800ff027b82 */ /* 0x000e240000000800 */
[----:B0-----:R-:W-:-:S05]  /*0050*/  IMAD R2, R2, UR4, R3 ;  /* 0x0000000402027c24 */ /* 0x001fca000f8e0203 */
[----:B-1----:R-:W-:-:S13]  /*0060*/  ISETP.GE.AND P0, PT, R2, UR5, PT ;  /* 0x0000000502007c0c */ /* 0x002fda000bf06270 */
[----:B------:R-:W-:Y:S05]  /*0070*/  @P0 EXIT ;  /* 0x000000000000094d */ /* 0x000fea0003800000 */
[----:B------:R-:W0:Y:S01]  /*0080*/  LDC.64 R4, c[0x0][0x380] ;  /* 0x0000e000ff047b82 */ /* 0x000e220000000a00 */
[----:B------:R-:W1:Y:S01]  /*0090*/  LDCU.64 UR4, c[0x0][0x358] ;  /* 0x00006b00ff0477ac */ /* 0x000e620008000a00 */
[----:B0-----:R-:W-:-:S05]  /*00a0*/  IMAD.WIDE R4, R2, 0x2, R4 ;  /* 0x0000000202047825 */ /* 0x001fca00078e0204 */
[----:B-1----:R-:W2:Y:S01]  /*00b0*/  LDG.E.U16 R3, desc[UR4][R4.64] ;  /* 0x0000000404037981 */ /* 0x002ea2000c1e1500 */
[----:B------:R-:W-:Y:S01]  /*00c0*/  BSSY.RECONVERGENT B0, `(.L_x_78) ;  /* 0x0000046000007945 */ /* 0x000fe20003800200 */
[----:B------:R-:W-:Y:S02]  /*00d0*/  HFMA2 R0, -RZ, RZ, 1.875, 0 ;  /* 0x3f800000ff007431 */ /* 0x000fe400000001ff */
[----:B--2---:R-:W-:-:S05]  /*00e0*/  HADD2.F32 R3, -RZ, R3.H0_H0 ;  /* 0x20000003ff037230 */ /* 0x004fca0000004100 */
[----:B------:R-:W-:-:S13]  /*00f0*/  FSETP.NEU.AND P0, PT, R3, 1, PT ;  /* 0x3f8000000300780b */ /* 0x000fda0003f0d000 */
[----:B------:R-:W-:Y:S05]  /*0100*/  @!P0 BRA `(.L_x_79) ;  /* 0x0000000400048947 */ /* 0x000fea0003800000 */
[----:B------:R-:W-:-:S13]  /*0110*/  FSETP.NAN.AND P0, PT, |R3|, |R3|, PT ;  /* 0x400000030300720b */ /* 0x000fda0003f08200 */
[----:B------:R-:W-:Y:S01]  /*0120*/  @P0 FADD R0, R3, 2 ;  /* 0x4000000003000421 */ /* 0x000fe20000000000 */
[----:B------:R-:W-:Y:S06]  /*0130*/  @P0 BRA `(.L_x_79) ;  /* 0x0000000000f80947 */ /* 0x000fec0003800000 */
[C---:B------:R-:W-:Y:S01]  /*0140*/  FMUL R0, |R3|.reuse, 16777216 ;  /* 0x4b80000003007820 */ /* 0x040fe20000400200 */
[----:B------:R-:W-:Y:S02]  /*0150*/  FSETP.GEU.AND P0, PT, |R3|, 1.175494350822287508e-38, PT ;  /* 0x008000000300780b */ /* 0x000fe40003f0e200 */
[----:B------:R-:W-:Y:S02]  /*0160*/  MOV R10, 0x3a2c32e4 ;  /* 0x3a2c32e4000a7802 */ /* 0x000fe40000000f00 */
[----:B------:R-:W-:-:S04]  /*0170*/  FSEL R0, R0, |R3|, !P0 ;  /* 0x4000000300007208 */ /* 0x000fc80004000000 */
[----:B------:R-:W-:-:S04]  /*0180*/  IADD3 R4, PT, PT, R0, -0x3f3504f3, RZ ;  /* 0xc0cafb0d00047810 */ /* 0x000fc80007ffe0ff */
[----:B------:R-:W-:-:S04]  /*0190*/  LOP3.LUT R5, R4, 0xff800000, RZ, 0xc0, !PT ;  /* 0xff80000004057812 */ /* 0x000fc800078ec0ff */
[-C--:B------:R-:W-:Y:S02]  /*01a0*/  IADD3 R0, PT, PT, R0, -R5.reuse, RZ ;  /* 0x8000000500007210 */ /* 0x080fe40007ffe0ff */
[----:B------:R-:W-:-:S03]  /*01b0*/  I2FP.F32.S32 R5, R5 ;  /* 0x0000000500057245 */ /* 0x000fc60000201400 */
[C---:B------:R-:W-:Y:S01]  /*01c0*/  FADD R6, R0.reuse, 1 ;  /* 0x3f80000000067421 */ /* 0x040fe20000000000 */
[----:B------:R-:W-:Y:S01]  /*01d0*/  FADD R4, R0, -1 ;  /* 0xbf80000000047421 */ /* 0x000fe20000000000 */
[----:B------:R-:W-:Y:S02]  /*01e0*/  FSEL R0, RZ, -24, P0 ;  /* 0xc1c00000ff007808 */ /* 0x000fe40000000000 */
[----:B------:R-:W-:Y:S01]  /*01f0*/  FSETP.NEU.AND P0, PT, |R3|, +INF , PT ;  /* 0x7f8000000300780b */ /* 0x000fe20003f0d200 */
[----:B------:R-:W-:Y:S01]  /*0200*/  FADD R7, R4, R4 ;  /* 0x0000000404077221 */ /* 0x000fe20000000000 */
[----:B------:R-:W0:Y:S01]  /*0210*/  MUFU.RCP R6, R6 ;  /* 0x0000000600067308 */ /* 0x000e220000001000 */
[----:B------:R-:W-:Y:S01]  /*0220*/  FFMA R0, R5, 1.1920928955078125e-07, R0 ;  /* 0x3400000005007823 */ /* 0x000fe20000000000 */
[----:B------:R-:W-:Y:S01]  /*0230*/  FSETP.NEU.AND P0, PT, R3, RZ, P0 ;  /* 0x000000ff0300720b */ /* 0x000fe2000070d000 */
[----:B0-----:R-:W-:-:S04]  /*0240*/  FMUL R7, R6, R7 ;  /* 0x0000000706077220 */ /* 0x001fc80000400000 */
[----:B------:R-:W-:Y:S01]  /*0250*/  FADD R8, R4, -R7 ;  /* 0x8000000704087221 */ /* 0x000fe20000000000 */
[CC--:B------:R-:W-:Y:S01]  /*0260*/  FMUL R5, R7.reuse, R7.reuse ;  /* 0x0000000707057220 */ /* 0x0c0fe20000400000 */
[----:B------:R-:W-:Y:S02]  /*0270*/  FFMA R11, R7, 1.4426950216293334961, R0 ;  /* 0x3fb8aa3b070b7823 */ /* 0x000fe40000000000 */
[----:B------:R-:W-:Y:S01]  /*0280*/  FADD R9, R8, R8 ;  /* 0x0000000808097221 */ /* 0x000fe20000000000 */
[C---:B------:R-:W-:Y:S01]  /*0290*/  FFMA R8, R5.reuse, R10, 0.0032181653659790754318 ;  /* 0x3b52e7db05087423 */ /* 0x040fe2000000000a */
[----:B------:R-:W-:Y:S02]  /*02a0*/  FADD R0, R0, -R11 ;  /* 0x8000000b00007221 */ /* 0x000fe40000000000 */
[----:B------:R-:W-:Y:S01]  /*02b0*/  FFMA R9, R4, -R7, R9 ;  /* 0x8000000704097223 */ /* 0x000fe20000000009 */
[----:B------:R-:W-:Y:S01]  /*02c0*/  FFMA R8, R5, R8, 0.018033718690276145935 ;  /* 0x3c93bb7305087423 */ /* 0x000fe20000000008 */
[----:B------:R-:W-:-:S02]  /*02d0*/  FFMA R0, R7, 1.4426950216293334961, R0 ;  /* 0x3fb8aa3b07007823 */ /* 0x000fc40000000000 */
[----:B------:R-:W-:Y:S01]  /*02e0*/  FMUL R9, R6, R9 ;  /* 0x0000000906097220 */ /* 0x000fe20000400000 */
[----:B------:R-:W-:-:S03]  /*02f0*/  FFMA R8, R5, R8, 0.12022458761930465698 ;  /* 0x3df6384f05087423 */ /* 0x000fc60000000008 */
[----:B------:R-:W-:Y:S01]  /*0300*/  FFMA R0, R9, 1.4426950216293334961, R0 ;  /* 0x3fb8aa3b09007823 */ /* 0x000fe20000000000 */
[----:B------:R-:W-:-:S03]  /*0310*/  FMUL R8, R5, R8 ;  /* 0x0000000805087220 */ /* 0x000fc60000400000 */
[----:B------:R-:W-:Y:S01]  /*0320*/  FFMA R4, R7, 1.9251366722983220825e-08, R0 ;  /* 0x32a55e3407047823 */ /* 0x000fe20000000000 */
[----:B------:R-:W-:-:S04]  /*0330*/  FMUL R0, R8, 3 ;  /* 0x4040000008007820 */ /* 0x000fc80000400000 */
[----:B------:R-:W-:-:S04]  /*0340*/  FFMA R9, R9, R0, R4 ;  /* 0x0000000009097223 */ /* 0x000fc80000000004 */
[----:B------:R-:W-:Y:S01]  /*0350*/  FFMA R8, R7, R8, R9 ;  /* 0x0000000807087223 */ /* 0x000fe20000000009 */
[----:B------:R-:W-:-:S03]  /*0360*/  HFMA2 R7, -RZ, RZ, 0.64013671875, -15.109375 ;  /* 0x391fcb8eff077431 */ /* 0x000fc600000001ff */
[----:B------:R-:W-:-:S04]  /*0370*/  FADD R0, R11, R8 ;  /* 0x000000080b007221 */ /* 0x000fc80000000000 */
[----:B------:R-:W-:Y:S01]  /*0380*/  FMUL R5, R0, 2 ;  /* 0x4000000000057820 */ /* 0x000fe20000400000 */
[----:B------:R-:W-:-:S03]  /*0390*/  FADD R11, -R11, R0 ;  /* 0x000000000b0b7221 */ /* 0x000fc60000000100 */
[----:B------:R-:W0:Y:S01]  /*03a0*/  FRND R4, R5 ;  /* 0x0000000500047307 */ /* 0x000e220000201000 */
[----:B------:R-:W-:Y:S01]  /*03b0*/  FADD R11, R8, -R11 ;  /* 0x8000000b080b7221 */ /* 0x000fe20000000000 */
[----:B------:R-:W-:Y:S01]  /*03c0*/  FFMA R0, R0, 2, -R5 ;  /* 0x4000000000007823 */ /* 0x000fe20000000805 */
[----:B------:R-:W-:-:S03]  /*03d0*/  FSETP.GT.AND P2, PT, |R5|, 152, PT ;  /* 0x431800000500780b */ /* 0x000fc60003f44200 */
[----:B------:R-:W-:Y:S01]  /*03e0*/  FFMA R11, R11, 2, R0 ;  /* 0x400000000b0b7823 */ /* 0x000fe20000000000 */
[----:B0-----:R-:W-:Y:S01]  /*03f0*/  FADD R0, R5, -R4 ;  /* 0x8000000405007221 */ /* 0x001fe20000000000 */
[----:B------:R-:W-:-:S03]  /*0400*/  FSETP.GT.AND P1, PT, R4, RZ, PT ;  /* 0x000000ff0400720b */ /* 0x000fc60003f24000 */
[----:B------:R-:W-:Y:S01]  /*0410*/  FADD R0, R0, R11 ;  /* 0x0000000b00007221 */ /* 0x000fe20000000000 */
[----:B------:R-:W-:Y:S02]  /*0420*/  SEL R4, RZ, 0x83000000, P1 ;  /* 0x83000000ff047807 */ /* 0x000fe40000800000 */
[----:B------:R-:W-:Y:S01]  /*0430*/  FSETP.GEU.AND P1, PT, R5, RZ, PT ;  /* 0x000000ff0500720b */ /* 0x000fe20003f2e000 */
[----:B------:R-:W-:Y:S01]  /*0440*/  FFMA R7, R0, R7, 0.0013391353422775864601 ;  /* 0x3aaf85ed00077423 */ /* 0x000fe20000000007 */
[----:B------:R-:W-:-:S03]  /*0450*/  IADD3 R6, PT, PT, R4, 0x7f000000, RZ ;  /* 0x7f00000004067810 */ /* 0x000fc60007ffe0ff */
[C---:B------:R-:W-:Y:S02]  /*0460*/  FFMA R9, R0.reuse, R7, 0.0096188392490148544312 ;  /* 0x3c1d985600097423 */ /* 0x040fe40000000007 */
[----:B------:R-:W0:Y:S02]  /*0470*/  F2I.NTZ R7, R5 ;  /* 0x0000000500077305 */ /* 0x000e240000203100 */
[----:B------:R-:W-:-:S04]  /*0480*/  FFMA R9, R0, R9, 0.055503588169813156128 ;  /* 0x3d6357bb00097423 */ /* 0x000fc80000000009 */
[----:B------:R-:W-:-:S04]  /*0490*/  FFMA R9, R0, R9, 0.24022644758224487305 ;  /* 0x3e75fdec00097423 */ /* 0x000fc80000000009 */
[----:B------:R-:W-:-:S04]  /*04a0*/  FFMA R9, R0, R9, 0.69314718246459960938 ;  /* 0x3f31721800097423 */ /* 0x000fc80000000009 */
[----:B------:R-:W-:Y:S01]  /*04b0*/  FFMA R9, R0, R9, 1 ;  /* 0x3f80000000097423 */ /* 0x000fe20000000009 */
[----:B0-----:R-:W-:Y:S01]  /*04c0*/  LEA R7, R7, -R4, 0x17 ;  /* 0x8000000407077211 */ /* 0x001fe200078eb8ff */
[----:B------:R-:W-:Y:S01]  /*04d0*/  @!P0 FADD R4, R3, R3 ;  /* 0x0000000303048221 */ /* 0x000fe20000000000 */
[----:B------:R-:W-:Y:S01]  /*04e0*/  FSEL R0, RZ, +INF , !P1 ;  /* 0x7f800000ff007808 */ /* 0x000fe20004800000 */
[----:B------:R-:W-:-:S04]  /*04f0*/  FMUL R6, R6, R9 ;  /* 0x0000000906067220 */ /* 0x000fc80000400000 */
[----:B------:R-:W-:Y:S01]  /*0500*/  @!P2 FMUL R0, R7, R6 ;  /* 0x000000060700a220 */ /* 0x000fe20000400000 */
[----:B------:R-:W-:-:S07]  /*0510*/  @!P0 LOP3.LUT R0, R4, 0x7fffffff, RZ, 0xc0, !PT ;  /* 0x7fffffff04008812 */ /* 0x000fce00078ec0ff */
.L_x_79:
[----:B------:R-:W-:Y:S05]  /*0520*/  BSYNC.RECONVERGENT B0 ;  /* 0x0000000000007941 */ /* 0x000fea0003800200 */
.L_x_78:
[----:B------:R-:W-:Y:S01]  /*0530*/  FFMA R0, R0, 0.044714998453855514526, R3 ;  /* 0x3d37271300007823 */ /* 0x000fe20000000003 */
[----:B------:R-:W-:Y:S01]  /*0540*/  MOV R8, 0x3c80f082 ;  /* 0x3c80f08200087802 */ /* 0x000fe20000000f00 */
[----:B------:R-:W-:Y:S02]  /*0550*/  HFMA2 R6, -RZ, RZ, 1.875, 0 ;  /* 0x3f800000ff067431 */ /* 0x000fe400000001ff */
[----:B------:R-:W-:-:S04]  /*0560*/  FMUL R4, R0, 0.79788458347320556641 ;  /* 0x3f4c422a00047820 */ /* 0x000fc80000400000 */
[C---:B------:R-:W-:Y:S01]  /*0570*/  FMUL R0, |R4|.reuse, 2.8853900432586669922 ;  /* 0x4038aa3b04007820 */ /* 0x040fe20000400200 */
[C---:B------:R-:W-:Y:S01]  /*0580*/  FMUL R9, R4.reuse, R4 ;  /* 0x0000000404097220 */ /* 0x040fe20000400000 */
[C---:B------:R-:W-:Y:S02]  /*0590*/  FSETP.GE.AND P1, PT, |R4|.reuse, 0.60000002384185791016, PT ;  /* 0x3f19999a0400780b */ /* 0x040fe40003f26200 */
[----:B------:R-:W-:Y:S01]  /*05a0*/  FSETP.GE.AND P0, PT, |R4|, 9.010913848876953125, PT ;  /* 0x41102cb40400780b */ /* 0x000fe20003f06200 */
[C---:B------:R-:W-:Y:S01]  /*05b0*/  FFMA R8, R9.reuse, R8, -0.052303962409496307373 ;  /* 0xbd563cae09087423 */ /* 0x040fe20000000008 */
[----:B------:R-:W0:Y:S03]  /*05c0*/  MUFU.EX2 R0, R0 ;  /* 0x0000000000007308 */ /* 0x000e260000000800 */
[----:B------:R-:W-:Y:S01]  /*05d0*/  FFMA R8, R9, R8, 0.1331529766321182251 ;  /* 0x3e08594109087423 */ /* 0x000fe20000000008 */
[----:B0-----:R-:W-:-:S03]  /*05e0*/  FADD R5, R0, 1 ;  /* 0x3f80000000057421 */ /* 0x001fc60000000000 */
[----:B------:R-:W-:-:S04]  /*05f0*/  FFMA R0, R9, R8, -0.33332768082618713379 ;  /* 0xbeaaa9ed09007423 */ /* 0x000fc80000000008 */
[----:B------:R-:W-:Y:S01]  /*0600*/  FFMA R9, R9, R0, RZ ;  /* 0x0000000009097223 */ /* 0x000fe200000000ff */
[----:B------:R-:W0:Y:S02]  /*0610*/  MUFU.RCP R5, R5 ;  /* 0x0000000500057308 */ /* 0x000e240000001000 */
[----:B0-----:R-:W-:-:S05]  /*0620*/  FFMA R6, R5, -2, R6 ;  /* 0xc000000005067823 */ /* 0x001fca0000000006 */
[----:B------:R-:W-:-:S04]  /*0630*/  FSEL R7, R6, 1, !P0 ;  /* 0x3f80000006077808 */ /* 0x000fc80004000000 */
[--C-:B------:R-:W-:Y:S01]  /*0640*/  LOP3.LUT R10, R7, 0x80000000, R4.reuse, 0xb8, !PT ;  /* 0x80000000070a7812 */ /* 0x100fe200078eb804 */
[----:B------:R-:W-:Y:S01]  /*0650*/  @!P1 FFMA R10, R4, R9, R4 ;  /* 0x00000009040a9223 */ /* 0x000fe20000000004 */
[----:B------:R-:W0:Y:S01]  /*0660*/  F2F.F64.F32 R6, R3 ;  /* 0x0000000300067310 */ /* 0x000e220000201800 */
[----:B------:R-:W1:Y:S07]  /*0670*/  LDC.64 R8, c[0x0][0x388] ;  /* 0x0000e200ff087b82 */ /* 0x000e6e0000000a00 */
[----:B------:R-:W2:Y:S01]  /*0680*/  F2F.F64.F32 R4, R10 ;  /* 0x0000000a00047310 */ /* 0x000ea20000201800 */
[----:B0-----:R-:W-:-:S02]  /*0690*/  DMUL R6, R6, 0.5 ;  /* 0x3fe0000006067828 */ /* 0x001fc40000000000 */
[----:B--2---:R-:W-:-:S08]  /*06a0*/  DADD R4, R4, 1 ;  /* 0x3ff0000004047429 */ /* 0x004fd00000000000 */
[----:B------:R-:W-:Y:S01]  /*06b0*/  DMUL R4, R4, R6 ;  /* 0x0000000604047228 */ /* 0x000fe20000000000 */
[----:B-1----:R-:W-:-:S09]  /*06c0*/  IMAD.WIDE R6, R2, 0x2, R8 ;  /* 0x0000000202067825 */ /* 0x002fd200078e0208 */
[----:B------:R-:W0:Y:S02]  /*06d0*/  F2F.F32.F64 R4, R4 ;  /* 0x0000000400047310 */ /* 0x000e240000301000 */
[----:B0-----:R-:W-:-:S05]  /*06e0*/  F2FP.F16.F32.PACK_AB R0, RZ, R4 ;  /* 0x00000004ff00723e */ /* 0x001fca00000000ff */
[----:B------:R-:W-:Y:S01]  /*06f0*/  STG.E.U16 desc[UR4][R6.64], R0 ;  /* 0x0000000006007986 */ /* 0x000fe2000c101504 */
[----:B------:R-:W-:Y:S05]  /*0700*/  EXIT ;  /* 0x000000000000794d */ /* 0x000fea0003800000 */
.L_x_80:
        /* <DEDUP_REMOVED lines=15> */
.L_x_104:


//--------------------- .text.gelu_approx_fast_f32 --------------------------
	.section	.text.gelu_approx_fast_f32,"ax",@progbits
	.align	128
        .global         gelu_approx_fast_f32
        .type           gelu_approx_fast_f32,@function
        .size           gelu_approx_fast_f32,(.L_x_105 - gelu_approx_fast_f32)
        .other          gelu_approx_fast_f32,@"STO_CUDA_ENTRY STV_DEFAULT"
gelu_approx_fast_f32:
.text.gelu_approx_fast_f32:
        /* <DEDUP_REMOVED lines=11> */
[----:B-1----:R-:W2:Y:S01]  /*00b0*/  LDG.E R3, desc[UR4][R4.64] ;  /* 0x0000000404037981 */ /* 0x002ea2000c1e1900 */
[----:B------:R-:W-:Y:S01]  /*00c0*/  BSSY.RECONVERGENT B0, `(.L_x_81) ;  /* 0x0000045000007945 */ /* 0x000fe20003800200 */
[----:B------:R-:W-:Y:S01]  /*00d0*/  HFMA2 R0, -RZ, RZ, 1.875, 0 ;  /* 0x3f800000ff007431 */ /* 0x000fe200000001ff */
[----:B--2---:R-:W-:-:S13]  /*00e0*/  FSETP.NEU.AND P0, PT, R3, 1, PT ;  /* 0x3f8000000300780b */ /* 0x004fda0003f0d000 */
        /* <DEDUP_REMOVED lines=66> */
.L_x_82:
[----:B------:R-:W-:Y:S05]  /*0510*/  BSYNC.RECONVERGENT B0 ;  /* 0x0000000000007941 */ /* 0x000fea0003800200 */
.L_x_81:
        /* <DEDUP_REMOVED lines=27> */
[----:B0-----:R-:W-:Y:S01]  /*06d0*/  STG.E desc[UR4][R6.64], R5 ;  /* 0x0000000506007986 */ /* 0x001fe2000c101904 */
[----:B------:R-:W-:Y:S05]  /*06e0*/  EXIT ;  /* 0x000000000000794d */ /* 0x000fea0003800000 */
.L_x_83:
        /* <DEDUP_REMOVED lines=9> */
.L_x_105:


//--------------------- .text.gelu_approx_f16     --------------------------
	.section	.text.gelu_approx_f16,"ax",@progbits
	.align	128
        .global         gelu_approx_f16
        .type           gelu_approx_f16,@function
        .size           gelu_approx_f16,(.L_x_106 - gelu_approx_f16)
        .other          gelu_approx_f16,@"STO_CUDA_ENTRY STV_DEFAULT"
gelu_approx_f16:
.text.gelu_approx_f16:
        /* <DEDUP_REMOVED lines=12> */
[----:B------:R-:W-:Y:S01]  /*00c0*/  HFMA2 R9, -RZ, RZ, 0.771484375, 0.21533203125 ;  /* 0x3a2c32e4ff097431 */ /* 0x000fe200000001ff */
[----:B------:R-:W-:Y:S01]  /*00d0*/  BSSY.RECONVERGENT B0, `(.L_x_84) ;  /* 0x0000049000007945 */ /* 0x000fe20003800200 */
[----:B------:R-:W-:Y:S02]  /*00e0*/  HFMA2 R10, -RZ, RZ, 1.875, 0 ;  /* 0x3f800000ff0a7431 */ /* 0x000fe400000001ff */
[----:B--2---:R-:W-:-:S05]  /*00f0*/  HADD2.F32 R3, -RZ, R3.H0_H0 ;  /* 0x20000003ff037230 */ /* 0x004fca0000004100 */
[C---:B------:R-:W-:Y:S01]  /*0100*/  FMUL R0, |R3|.reuse, 16777216 ;  /* 0x4b80000003007820 */ /* 0x040fe20000400200 */
[C---:B------:R-:W-:Y:S02]  /*0110*/  FSETP.GEU.AND P0, PT, |R3|.reuse, 1.175494350822287508e-38, PT ;  /* 0x008000000300780b */ /* 0x040fe40003f0e200 */
[----:B------:R-:W-:Y:S02]  /*0120*/  FSETP.NEU.AND P2, PT, R3, 1, PT ;  /* 0x3f8000000300780b */ /* 0x000fe40003f4d000 */
[----:B------:R-:W-:-:S04]  /*0130*/  FSEL R0, R0, |R3|, !P0 ;  /* 0x4000000300007208 */ /* 0x000fc80004000000 */
[----:B------:R-:W-:-:S04]  /*0140*/  IADD3 R6, PT, PT, R0, -0x3f3504f3, RZ ;  /* 0xc0cafb0d00067810 */ /* 0x000fc80007ffe0ff */
[----:B------:R-:W-:-:S04]  /*0150*/  LOP3.LUT R7, R6, 0xff800000, RZ, 0xc0, !PT ;  /* 0xff80000006077812 */ /* 0x000fc800078ec0ff */
[-C--:B------:R-:W-:Y:S02]  /*0160*/  IADD3 R0, PT, PT, R0, -R7.reuse, RZ ;  /* 0x8000000700007210 */ /* 0x080fe40007ffe0ff */
[----:B------:R-:W-:-:S03]  /*0170*/  I2FP.F32.S32 R7, R7 ;  /* 0x0000000700077245 */ /* 0x000fc60000201400 */
[C---:B------:R-:W-:Y:S01]  /*0180*/  FADD R8, R0.reuse, 1 ;  /* 0x3f80000000087421 */ /* 0x040fe20000000000 */
[----:B------:R-:W-:Y:S01]  /*0190*/  FADD R6, R0, -1 ;  /* 0xbf80000000067421 */ /* 0x000fe20000000000 */
[----:B------:R-:W-:-:S03]  /*01a0*/  FSEL R0, RZ, -24, P0 ;  /* 0xc1c00000ff007808 */ /* 0x000fc60000000000 */
[----:B------:R-:W-:Y:S01]  /*01b0*/  FADD R5, R6, R6 ;  /* 0x0000000606057221 */ /* 0x000fe20000000000 */
[----:B------:R-:W0:Y:S01]  /*01c0*/  MUFU.RCP R8, R8 ;  /* 0x0000000800087308 */ /* 0x000e220000001000 */
[----:B------:R-:W-:Y:S02]  /*01d0*/  FFMA R0, R7, 1.1920928955078125e-07, R0 ;  /* 0x3400000007007823 */ /* 0x000fe40000000000 */
[----:B0-----:R-:W-:-:S04]  /*01e0*/  FMUL R5, R8, R5 ;  /* 0x0000000508057220 */ /* 0x001fc80000400000 */
[----:B------:R-:W-:Y:S01]  /*01f0*/  FADD R7, R6, -R5 ;  /* 0x8000000506077221 */ /* 0x000fe20000000000 */
[C---:B------:R-:W-:Y:S01]  /*0200*/  FMUL R4, R5.reuse, R5 ;  /* 0x0000000505047220 */ /* 0x040fe20000400000 */
[----:B------:R-:W-:Y:S02]  /*0210*/  FFMA R11, R5, 1.4426950216293334961, R0 ;  /* 0x3fb8aa3b050b7823 */ /* 0x000fe40000000000 */
[----:B------:R-:W-:Y:S01]  /*0220*/  FADD R7, R7, R7 ;  /* 0x0000000707077221 */ /* 0x000fe20000000000 */
[----:B------:R-:W-:Y:S01]  /*0230*/  FFMA R9, R4, R9, 0.0032181653659790754318 ;  /* 0x3b52e7db04097423 */ /* 0x000fe20000000009 */
[----:B------:R-:W-:Y:S02]  /*0240*/  FADD R0, R0, -R11 ;  /* 0x8000000b00007221 */ /* 0x000fe40000000000 */
[----:B------:R-:W-:Y:S01]  /*0250*/  FFMA R7, R6, -R5, R7 ;  /* 0x8000000506077223 */ /* 0x000fe20000000007 */
[----:B------:R-:W-:Y:S01]  /*0260*/  FFMA R9, R4, R9, 0.018033718690276145935 ;  /* 0x3c93bb7304097423 */ /* 0x000fe20000000009 */
[----:B------:R-:W-:-:S02]  /*0270*/  FFMA R0, R5, 1.4426950216293334961, R0 ;  /* 0x3fb8aa3b05007823 */ /* 0x000fc40000000000 */
[----:B------:R-:W-:Y:S01]  /*0280*/  FMUL R7, R8, R7 ;  /* 0x0000000708077220 */ /* 0x000fe20000400000 */
[----:B------:R-:W-:-:S03]  /*0290*/  FFMA R9, R4, R9, 0.12022458761930465698 ;  /* 0x3df6384f04097423 */ /* 0x000fc60000000009 */
[----:B------:R-:W-:Y:S01]  /*02a0*/  FFMA R0, R7, 1.4426950216293334961, R0 ;  /* 0x3fb8aa3b07007823 */ /* 0x000fe20000000000 */
[----:B------:R-:W-:Y:S01]  /*02b0*/  FMUL R4, R4, R9 ;  /* 0x0000000904047220 */ /* 0x000fe20000400000 */
[----:B------:R-:W-:Y:S02]  /*02c0*/  MOV R9, 0x391fcb8e ;  /* 0x391fcb8e00097802 */ /* 0x000fe40000000f00 */
[----:B------:R-:W-:Y:S01]  /*02d0*/  FFMA R0, R5, 1.9251366722983220825e-08, R0 ;  /* 0x32a55e3405007823 */ /* 0x000fe20000000000 */
[----:B------:R-:W-:-:S04]  /*02e0*/  FMUL R6, R4, 3 ;  /* 0x4040000004067820 */ /* 0x000fc80000400000 */
[----:B------:R-:W-:-:S04]  /*02f0*/  FFMA R7, R7, R6, R0 ;  /* 0x0000000607077223 */ /* 0x000fc80000000000 */
[----:B------:R-:W-:-:S04]  /*0300*/  FFMA R4, R5, R4, R7 ;  /* 0x0000000405047223 */ /* 0x000fc80000000007 */
[----:B------:R-:W-:-:S04]  /*0310*/  FADD R0, R11, R4 ;  /* 0x000000040b007221 */ /* 0x000fc80000000000 */
[----:B------:R-:W-:Y:S01]  /*0320*/  FMUL R5, R0, 3 ;  /* 0x4040000000057820 */ /* 0x000fe20000400000 */
[----:B------:R-:W-:-:S03]  /*0330*/  FADD R11, -R11, R0 ;  /* 0x000000000b0b7221 */ /* 0x000fc60000000100 */
[----:B------:R-:W0:Y:S01]  /*0340*/  FRND R6, R5 ;  /* 0x0000000500067307 */ /* 0x000e220000201000 */
[----:B------:R-:W-:Y:S01]  /*0350*/  FADD R11, R4, -R11 ;  /* 0x8000000b040b7221 */ /* 0x000fe20000000000 */
[----:B------:R-:W-:Y:S01]  /*0360*/  FFMA R0, R0, 3, -R5 ;  /* 0x4040000000007823 */ /* 0x000fe20000000805 */
[----:B------:R-:W-:-:S03]  /*0370*/  FSETP.GEU.AND P1, PT, R5, RZ, PT ;  /* 0x000000ff0500720b */ /* 0x000fc60003f2e000 */
[----:B------:R-:W-:Y:S02]  /*0380*/  FFMA R0, R11, 3, R0 ;  /* 0x404000000b007823 */ /* 0x000fe40000000000 */
[----:B------:R-:W1:Y:S01]  /*0390*/  F2I.NTZ R4, R5 ;  /* 0x0000000500047305 */ /* 0x000e620000203100 */
[----:B0-----:R-:W-:Y:S01]  /*03a0*/  FADD R7, R5, -R6 ;  /* 0x8000000605077221 */ /* 0x001fe20000000000 */
[----:B------:R-:W-:-:S03]  /*03b0*/  FSETP.GT.AND P0, PT, R6, RZ, PT ;  /* 0x000000ff0600720b */ /* 0x000fc60003f04000 */
[----:B------:R-:W-:-:S04]  /*03c0*/  FADD R0, R0, R7 ;  /* 0x0000000700007221 */ /* 0x000fc80000000000 */
[C---:B------:R-:W-:Y:S01]  /*03d0*/  FFMA R7, R0.reuse, R9, 0.0013391353422775864601 ;  /* 0x3aaf85ed00077423 */ /* 0x040fe20000000009 */
[----:B------:R-:W-:Y:S02]  /*03e0*/  SEL R9, RZ, 0x83000000, P0 ;  /* 0x83000000ff097807 */ /* 0x000fe40000000000 */
[----:B------:R-:W-:Y:S01]  /*03f0*/  FSETP.GT.AND P0, PT, |R5|, 152, PT ;  /* 0x431800000500780b */ /* 0x000fe20003f04200 */
[----:B------:R-:W-:Y:S01]  /*0400*/  FFMA R7, R0, R7, 0.0096188392490148544312 ;  /* 0x3c1d985600077423 */ /* 0x000fe20000000007 */
[----:B------:R-:W-:Y:S02]  /*0410*/  IADD3 R6, PT, PT, R9, 0x7f000000, RZ ;  /* 0x7f00000009067810 */ /* 0x000fe40007ffe0ff */
[----:B-1----:R-:W-:Y:S01]  /*0420*/  LEA R9, R4, -R9, 0x17 ;  /* 0x8000000904097211 */ /* 0x002fe200078eb8ff */
[----:B------:R-:W-:-:S04]  /*0430*/  FFMA R7, R0, R7, 0.055503588169813156128 ;  /* 0x3d6357bb00077423 */ /* 0x000fc80000000007 */
[----:B------:R-:W-:-:S04]  /*0440*/  FFMA R7, R0, R7, 0.24022644758224487305 ;  /* 0x3e75fdec00077423 */ /* 0x000fc80000000007 */
[----:B------:R-:W-:-:S04]  /*0450*/  FFMA R7, R0, R7, 0.69314718246459960938 ;  /* 0x3f31721800077423 */ /* 0x000fc80000000007 */
[----:B------:R-:W-:Y:S01]  /*0460*/  FFMA R7, R0, R7, 1 ;  /* 0x3f80000000077423 */ /* 0x000fe20000000007 */
[----:B------:R-:W-:-:S03]  /*0470*/  MOV R0, 0x3f800000 ;  /* 0x3f80000000007802 */ /* 0x000fc60000000f00 */
[----:B------:R-:W-:-:S04]  /*0480*/  FMUL R6, R7, R6 ;  /* 0x0000000607067220 */ /* 0x000fc80000400000 */
[----:B------:R-:W-:Y:S01]  /*0490*/  FMUL R6, R6, R9 ;  /* 0x0000000906067220 */ /* 0x000fe20000400000 */
[----:B------:R-:W-:Y:S01]  /*04a0*/  @P0 FSEL R6, RZ, +INF , !P1 ;  /* 0x7f800000ff060808 */ /* 0x000fe20004800000 */
[----:B------:R-:W-:Y:S06]  /*04b0*/  @!P2 BRA `(.L_x_85) ;  /* 0x000000000028a947 */ /* 0x000fec0003800000 */
[----:B------:R-:W-:-:S13]  /*04c0*/  FSETP.NAN.AND P0, PT, |R3|, |R3|, PT ;  /* 0x400000030300720b */ /* 0x000fda0003f08200 */
[----:B------:R-:W-:Y:S01]  /*04d0*/  @P0 FADD R0, R3, 3 ;  /* 0x4040000003000421 */ /* 0x000fe20000000000 */
[----:B------:R-:W-:Y:S06]  /*04e0*/  @P0 BRA `(.L_x_85) ;  /* 0x00000000001c0947 */ /* 0x000fec0003800000 */
[----:B------:R-:W-:-:S04]  /*04f0*/  FSETP.NEU.AND P0, PT, |R3|, +INF , PT ;  /* 0x7f8000000300780b */ /* 0x000fc80003f0d200 */
[----:B------:R-:W-:-:S13]  /*0500*/  FSETP.NEU.AND P0, PT, R3, RZ, P0 ;  /* 0x000000ff0300720b */ /* 0x000fda000070d000 */
[----:B------:R-:W-:Y:S01]  /*0510*/  @!P0 FADD R0, R3, R3 ;  /* 0x0000000303008221 */ /* 0x000fe20000000000 */
[----:B------:R-:W-:Y:S06]  /*0520*/  @!P0 BRA `(.L_x_85) ;  /* 0x00000000000c8947 */ /* 0x000fec0003800000 */
[----:B------:R-:W-:Y:S02]  /*0530*/  FSETP.GEU.AND P0, PT, R3, RZ, PT ;  /* 0x000000ff0300720b */ /* 0x000fe40003f0e000 */
[----:B------:R-:W-:-:S11]  /*0540*/  MOV R0, R6 ;  /* 0x0000000600007202 */ /* 0x000fd60000000f00 */
[----:B------:R-:W-:-:S07]  /*0550*/  @!P0 FADD R0, -R6, -RZ ;  /* 0x800000ff06008221 */ /* 0x000fce0000000100 */
.L_x_85:
[----:B------:R-:W-:Y:S05]  /*0560*/  BSYNC.RECONVERGENT B0 ;  /* 0x0000000000007941 */ /* 0x000fea0003800200 */
.L_x_84:
[----:B------:R-:W-:Y:S01]  /*0570*/  FFMA R0, R0, 0.044714998453855514526, R3 ;  /* 0x3d37271300007823 */ /* 0x000fe20000000003 */
[----:B------:R-:W-:-:S03]  /*0580*/  HFMA2 R8, -RZ, RZ, 1.125, -9232 ;  /* 0x3c80f082ff087431 */ /* 0x000fc600000001ff */
        /* <DEDUP_REMOVED lines=27> */
.L_x_86:
        /* <DEDUP_REMOVED lines=12> */
.L_x_106:


//--------------------- .text.gelu_approx_f32     --------------------------
	.section	.text.gelu_approx_f32,"ax",@progbits
	.align	128
        .global         gelu_approx_f32
        .type           gelu_approx_f32,@function
        .size           gelu_approx_f32,(.L_x_107 - gelu_approx_f32)
        .other          gelu_approx_f32,@"STO_CUDA_ENTRY STV_DEFAULT"
gelu_approx_f32:
.text.gelu_approx_f32:
        /* <DEDUP_REMOVED lines=12> */
[----:B------:R-:W-:Y:S01]  /*00c0*/  HFMA2 R13, -RZ, RZ, 0.771484375, 0.21533203125 ;  /* 0x3a2c32e4ff0d7431 */ /* 0x000fe200000001ff */
[----:B------:R-:W-:Y:S01]  /*00d0*/  BSSY.RECONVERGENT B0, `(.L_x_87) ;  /* 0x0000048000007945 */ /* 0x000fe20003800200 */
[----:B------:R-:W-:Y:S02]  /*00e0*/  HFMA2 R10, -RZ, RZ, 1.875, 0 ;  /* 0x3f800000ff0a7431 */ /* 0x000fe400000001ff */
[C---:B--2---:R-:W-:Y:S01]  /*00f0*/  FMUL R0, |R3|.reuse, 16777216 ;  /* 0x4b80000003007820 */ /* 0x044fe20000400200 */
        /* <DEDUP_REMOVED lines=31> */
[----:B------:R-:W-:-:S03]  /*02f0*/  MOV R9, 0x391fcb8e ;  /* 0x391fcb8e00097802 */ /* 0x000fc60000000f00 */
        /* <DEDUP_REMOVED lines=37> */
.L_x_88:
[----:B------:R-:W-:Y:S05]  /*0550*/  BSYNC.RECONVERGENT B0 ;  /* 0x0000000000007941 */ /* 0x000fea0003800200 */
.L_x_87:
        /* <DEDUP_REMOVED lines=28> */
.L_x_89:
        /* <DEDUP_REMOVED lines=14> */
.L_x_107:


//--------------------- .nv.shared.rms_norm_f16   --------------------------
	.section	.nv.shared.rms_norm_f16,"aw",@nobits
	.sectionflags	@""
	.align	4
.nv.shared.rms_norm_f16:
	.zero		1152


//--------------------- .nv.shared.reserved.0     --------------------------
	.section	.nv.shared.reserved.0,"aw",@nobits
	.weak		__nv_reservedSMEM_offset_0_alias
	.size		__nv_reservedSMEM_offset_0_alias, 0, 64
	.other		__nv_reservedSMEM_offset_0_alias,@"STO_CUDA_RESERVED_SHARED STV_DEFAULT"
__nv_reservedSMEM_offset_0_alias:
	.zero		0
	.zero		64


//--------------------- .nv.shared.rms_norm_f32   --------------------------
	.section	.nv.shared.rms_norm_f32,"aw",@nobits
	.sectionflags	@""
	.align	4
.nv.shared.rms_norm_f32:
	.zero		1152


//--------------------- .nv.constant0.rms_norm_f16 --------------------------
	.section	.nv.constant0.rms_norm_f16,"a",@progbits
	.sectionflags	@""
	.align	4
.nv.constant0.rms_norm_f16:
	.zero		938


//--------------------- .nv.constant0.rms_norm_small_f16 --------------------------
	.section	.nv.constant0.rms_norm_small_f16,"a",@progbits
	.sectionflags	@""
	.align	4
.nv.constant0.rms_norm_small_f16:
	.zero		938


//--------------------- .nv.constant0.rms_norm_f32 --------------------------
	.section	.nv.constant0.rms_norm_f32,"a",@progbits
	.sectionflags	@""
	.align	4
.nv.constant0.rms_norm_f32:
	.zero		940


//--------------------- .nv.constant0.rms_norm_small_f32 --------------------------
	.section	.nv.constant0.rms_norm_small_f32,"a",@progbits
	.sectionflags	@""
	.align	4
.nv.constant0.rms_norm_small_f32:
	.zero		940


//--------------------- .nv.constant0.apply_rope_nd4_f16 --------------------------
	.section	.nv.constant0.apply_rope_nd4_f16,"a",@progbits
	.sectionflags	@""
	.align	4
.nv.constant0.apply_rope_nd4_f16:
	.zero		992


//--------------------- .nv.constant0.apply_rope_nd3_f16 --------------------------
	.section	.nv.constant0.apply_rope_nd3_f16,"a",@progbits
	.sectionflags	@""
	.align	4
.nv.constant0.apply_rope_nd3_f16:
	.zero		976


//--------------------- .nv.constant0.apply_rope_nd2_f16 --------------------------
	.section	.nv.constant0.apply_rope_nd2_f16,"a",@progbits
	.sectionflags	@""
	.align	4
.nv.constant0.apply_rope_nd2_f16:
	.zero		960


//--------------------- .nv.constant0.apply_rope_nd4_f32 --------------------------
	.section	.nv.constant0.apply_rope_nd4_f32,"a",@progbits
	.sectionflags	@""
	.align	4
.nv.constant0.apply_rope_nd4_f32:
	.zero		992


//--------------------- .nv.constant0.apply_rope_nd3_f32 --------------------------
	.section	.nv.constant0.apply_rope_nd3_f32,"a",@progbits
	.sectionflags	@""
	.align	4
.nv.constant0.apply_rope_nd3_f32:
	.zero		976


//--------------------- .nv.constant0.apply_rope_nd2_f32 --------------------------
	.section	.nv.constant0.apply_rope_nd2_f32,"a",@progbits
	.sectionflags	@""
	.align	4
.nv.constant0.apply_rope_nd2_f32:
	.zero		960


//--------------------- .nv.constant0.gelu_approx_fast_f16 --------------------------
	.section	.nv.constant0.gelu_approx_fast_f16,"a",@progbits
	.sectionflags	@""
	.align	4
.nv.constant0.gelu_approx_fast_f16:
	.zero		916


//--------------------- .nv.constant0.gelu_approx_fast_f32 --------------------------
	.section	.nv.constant0.gelu_approx_fast_f32,"a",@progbits
	.sectionflags	@""
	.align	4
.nv.constant0.gelu_approx_fast_f32:
	.zero		916


//--------------------- .nv.constant0.gelu_approx_f16 --------------------------
	.section	.nv.constant0.gelu_approx_f16,"a",@progbits
	.sectionflags	@""
	.align	4
.nv.constant0.gelu_approx_f16:
	.zero		916


//--------------------- .nv.constant0.gelu_approx_f32 --------------------------
	.section	.nv.constant0.gelu_approx_f32,"a",@progbits
	.sectionflags	@""
	.align	4
.nv.constant0.gelu_approx_f32:
	.zero		916


//--------------------- SYMBOLS --------------------------

	.type		.nv.reservedSmem.offset0,@object
	.size		.nv.reservedSmem.offset0,0x4
	.type		.nv.reservedSmem.cap,@object
	.size		.nv.reservedSmem.cap,0x4
